//
// Generated by NVIDIA NVVM Compiler
//
// Compiler Build ID: CL-36424714
// Cuda compilation tools, release 13.0, V13.0.88
// Based on NVVM 20.0.0
//

.version 9.0
.target sm_100
.address_size 64

	// .globl	_Z17softmax_kernel_v4PKfPfi
// _ZZ17softmax_kernel_v4PKfPfiE10shared_mem has been demoted

.visible .entry _Z17softmax_kernel_v4PKfPfi(
	.param .u64 .ptr .align 1 _Z17softmax_kernel_v4PKfPfi_param_0,
	.param .u64 .ptr .align 1 _Z17softmax_kernel_v4PKfPfi_param_1,
	.param .u32 _Z17softmax_kernel_v4PKfPfi_param_2
)
{
	.reg .pred 	%p<63>;
	.reg .b32 	%r<242>;
	.reg .b32 	%f<321>;
	.reg .b64 	%rd<81>;
	// demoted variable
	.shared .align 4 .b8 _ZZ17softmax_kernel_v4PKfPfiE10shared_mem[128];
	ld.param.u64 	%rd15, [_Z17softmax_kernel_v4PKfPfi_param_0];
	ld.param.u64 	%rd16, [_Z17softmax_kernel_v4PKfPfi_param_1];
	ld.param.u32 	%r91, [_Z17softmax_kernel_v4PKfPfi_param_2];
	cvta.to.global.u64 	%rd1, %rd15;
	cvta.to.global.u64 	%rd2, %rd16;
	mov.u32 	%r240, %tid.x;
	mov.u32 	%r2, %ntid.x;
	and.b32  	%r3, %r240, 31;
	shr.s32 	%r92, %r91, 31;
	shr.u32 	%r93, %r92, 30;
	add.s32 	%r94, %r91, %r93;
	shr.s32 	%r4, %r94, 2;
	setp.ge.s32 	%p1, %r240, %r4;
	mov.f32 	%f310, 0fFF7FFFFF;
	@%p1 bra 	$L__BB0_7;
	add.s32 	%r95, %r240, %r2;
	max.u32 	%r96, %r4, %r95;
	setp.lt.u32 	%p2, %r95, %r4;
	selp.u32 	%r97, 1, 0, %p2;
	add.s32 	%r98, %r95, %r97;
	sub.s32 	%r99, %r96, %r98;
	div.u32 	%r100, %r99, %r2;
	add.s32 	%r5, %r100, %r97;
	and.b32  	%r101, %r5, 3;
	setp.eq.s32 	%p3, %r101, 3;
	mov.f32 	%f310, 0fFF7FFFFF;
	mov.u32 	%r212, %r240;
	@%p3 bra 	$L__BB0_4;
	mul.wide.u32 	%rd17, %r240, 16;
	add.s64 	%rd78, %rd1, %rd17;
	mul.wide.u32 	%rd4, %r2, 16;
	add.s32 	%r102, %r5, 1;
	and.b32  	%r103, %r102, 3;
	neg.s32 	%r210, %r103;
	mov.f32 	%f310, 0fFF7FFFFF;
	mov.u32 	%r212, %r240;
$L__BB0_3:
	.pragma "nounroll";
	ld.global.v4.f32 	{%f39, %f40, %f41, %f42}, [%rd78];
	max.f32 	%f43, %f39, %f40;
	max.f32 	%f44, %f41, %f42;
	max.f32 	%f45, %f43, %f44;
	max.f32 	%f310, %f310, %f45;
	add.s32 	%r212, %r212, %r2;
	add.s64 	%rd78, %rd78, %rd4;
	add.s32 	%r210, %r210, 1;
	setp.ne.s32 	%p4, %r210, 0;
	@%p4 bra 	$L__BB0_3;
$L__BB0_4:
	setp.lt.u32 	%p5, %r5, 3;
	@%p5 bra 	$L__BB0_7;
	shl.b32 	%r104, %r2, 1;
	add.s32 	%r215, %r212, %r104;
	shl.b32 	%r13, %r2, 2;
	mad.lo.s32 	%r214, %r2, 3, %r212;
	add.s32 	%r213, %r2, %r212;
$L__BB0_6:
	mul.wide.u32 	%rd18, %r212, 16;
	add.s64 	%rd19, %rd1, %rd18;
	ld.global.v4.f32 	{%f46, %f47, %f48, %f49}, [%rd19];
	max.f32 	%f50, %f46, %f47;
	max.f32 	%f51, %f48, %f49;
	max.f32 	%f52, %f50, %f51;
	max.f32 	%f53, %f310, %f52;
	add.s32 	%r105, %r212, %r2;
	mul.wide.u32 	%rd20, %r213, 16;
	add.s64 	%rd21, %rd1, %rd20;
	ld.global.v4.f32 	{%f54, %f55, %f56, %f57}, [%rd21];
	max.f32 	%f58, %f54, %f55;
	max.f32 	%f59, %f56, %f57;
	max.f32 	%f60, %f58, %f59;
	max.f32 	%f61, %f53, %f60;
	add.s32 	%r106, %r105, %r2;
	mul.wide.u32 	%rd22, %r215, 16;
	add.s64 	%rd23, %rd1, %rd22;
	ld.global.v4.f32 	{%f62, %f63, %f64, %f65}, [%rd23];
	max.f32 	%f66, %f62, %f63;
	max.f32 	%f67, %f64, %f65;
	max.f32 	%f68, %f66, %f67;
	max.f32 	%f69, %f61, %f68;
	add.s32 	%r107, %r106, %r2;
	mul.wide.u32 	%rd24, %r214, 16;
	add.s64 	%rd25, %rd1, %rd24;
	ld.global.v4.f32 	{%f70, %f71, %f72, %f73}, [%rd25];
	max.f32 	%f74, %f70, %f71;
	max.f32 	%f75, %f72, %f73;
	max.f32 	%f76, %f74, %f75;
	max.f32 	%f310, %f69, %f76;
	add.s32 	%r212, %r107, %r2;
	add.s32 	%r215, %r215, %r13;
	add.s32 	%r214, %r214, %r13;
	add.s32 	%r213, %r213, %r13;
	setp.lt.s32 	%p6, %r212, %r4;
	@%p6 bra 	$L__BB0_6;
$L__BB0_7:
	shl.b32 	%r108, %r4, 2;
	add.s32 	%r236, %r108, %r240;
	setp.ge.s32 	%p7, %r236, %r91;
	@%p7 bra 	$L__BB0_14;
	add.s32 	%r109, %r236, %r2;
	max.s32 	%r110, %r91, %r109;
	setp.lt.s32 	%p8, %r109, %r91;
	selp.u32 	%r111, 1, 0, %p8;
	add.s32 	%r112, %r109, %r111;
	sub.s32 	%r113, %r110, %r112;
	div.u32 	%r114, %r113, %r2;
	add.s32 	%r25, %r114, %r111;
	and.b32  	%r115, %r25, 3;
	setp.eq.s32 	%p9, %r115, 3;
	mov.u32 	%r219, %r236;
	@%p9 bra 	$L__BB0_11;
	add.s32 	%r116, %r25, 1;
	and.b32  	%r117, %r116, 3;
	neg.s32 	%r217, %r117;
	mov.u32 	%r219, %r236;
$L__BB0_10:
	.pragma "nounroll";
	mul.wide.s32 	%rd26, %r219, 4;
	add.s64 	%rd27, %rd1, %rd26;
	ld.global.f32 	%f78, [%rd27];
	max.f32 	%f310, %f310, %f78;
	add.s32 	%r219, %r219, %r2;
	add.s32 	%r217, %r217, 1;
	setp.ne.s32 	%p10, %r217, 0;
	@%p10 bra 	$L__BB0_10;
$L__BB0_11:
	setp.lt.u32 	%p11, %r25, 3;
	@%p11 bra 	$L__BB0_14;
	shl.b32 	%r118, %r2, 2;
	cvt.u64.u32 	%rd30, %r118;
$L__BB0_13:
	mul.wide.s32 	%rd28, %r219, 4;
	add.s64 	%rd29, %rd1, %rd28;
	ld.global.f32 	%f79, [%rd29];
	max.f32 	%f80, %f310, %f79;
	add.s64 	%rd31, %rd29, %rd30;
	ld.global.f32 	%f81, [%rd31];
	max.f32 	%f82, %f80, %f81;
	add.s64 	%rd32, %rd31, %rd30;
	ld.global.f32 	%f83, [%rd32];
	max.f32 	%f84, %f82, %f83;
	add.s64 	%rd33, %rd32, %rd30;
	ld.global.f32 	%f85, [%rd33];
	max.f32 	%f310, %f84, %f85;
	add.s32 	%r219, %r118, %r219;
	setp.lt.s32 	%p12, %r219, %r91;
	@%p12 bra 	$L__BB0_13;
$L__BB0_14:
	mov.b32 	%r119, %f310;
	shfl.sync.down.b32	%r120|%p13, %r119, 16, 31, -1;
	mov.b32 	%f86, %r120;
	max.f32 	%f87, %f310, %f86;
	mov.b32 	%r121, %f87;
	shfl.sync.down.b32	%r122|%p14, %r121, 8, 31, -1;
	mov.b32 	%f88, %r122;
	max.f32 	%f89, %f87, %f88;
	mov.b32 	%r123, %f89;
	shfl.sync.down.b32	%r124|%p15, %r123, 4, 31, -1;
	mov.b32 	%f90, %r124;
	max.f32 	%f91, %f89, %f90;
	mov.b32 	%r125, %f91;
	shfl.sync.down.b32	%r126|%p16, %r125, 2, 31, -1;
	mov.b32 	%f92, %r126;
	max.f32 	%f93, %f91, %f92;
	mov.b32 	%r127, %f93;
	shfl.sync.down.b32	%r128|%p17, %r127, 1, 31, -1;
	mov.b32 	%f94, %r128;
	max.f32 	%f15, %f93, %f94;
	setp.ne.s32 	%p18, %r3, 0;
	shr.u32 	%r129, %r240, 3;
	and.b32  	%r130, %r129, 124;
	mov.u32 	%r131, _ZZ17softmax_kernel_v4PKfPfiE10shared_mem;
	add.s32 	%r34, %r131, %r130;
	@%p18 bra 	$L__BB0_16;
	st.shared.f32 	[%r34], %f15;
$L__BB0_16:
	bar.sync 	0;
	setp.gt.u32 	%p19, %r240, 31;
	shl.b32 	%r132, %r240, 2;
	add.s32 	%r35, %r131, %r132;
	@%p19 bra 	$L__BB0_19;
	ld.shared.f32 	%f95, [%r35];
	mov.b32 	%r134, %f95;
	shfl.sync.down.b32	%r135|%p20, %r134, 16, 31, -1;
	mov.b32 	%f96, %r135;
	max.f32 	%f97, %f95, %f96;
	mov.b32 	%r136, %f97;
	shfl.sync.down.b32	%r137|%p21, %r136, 8, 31, -1;
	mov.b32 	%f98, %r137;
	max.f32 	%f99, %f97, %f98;
	mov.b32 	%r138, %f99;
	shfl.sync.down.b32	%r139|%p22, %r138, 4, 31, -1;
	mov.b32 	%f100, %r139;
	max.f32 	%f101, %f99, %f100;
	mov.b32 	%r140, %f101;
	shfl.sync.down.b32	%r141|%p23, %r140, 2, 31, -1;
	mov.b32 	%f102, %r141;
	max.f32 	%f103, %f101, %f102;
	mov.b32 	%r142, %f103;
	shfl.sync.down.b32	%r143|%p24, %r142, 1, 31, -1;
	mov.b32 	%f104, %r143;
	max.f32 	%f16, %f103, %f104;
	setp.ne.s32 	%p25, %r240, 0;
	@%p25 bra 	$L__BB0_19;
	st.shared.f32 	[_ZZ17softmax_kernel_v4PKfPfiE10shared_mem], %f16;
$L__BB0_19:
	setp.ge.s32 	%p26, %r240, %r4;
	bar.sync 	0;
	mov.f32 	%f314, 0f00000000;
	ld.shared.f32 	%f17, [_ZZ17softmax_kernel_v4PKfPfiE10shared_mem];
	@%p26 bra 	$L__BB0_26;
	add.s32 	%r144, %r240, %r2;
	max.u32 	%r145, %r4, %r144;
	setp.lt.u32 	%p27, %r144, %r4;
	selp.u32 	%r146, 1, 0, %p27;
	add.s32 	%r147, %r144, %r146;
	sub.s32 	%r148, %r145, %r147;
	div.u32 	%r149, %r148, %r2;
	add.s32 	%r36, %r149, %r146;
	and.b32  	%r150, %r36, 3;
	setp.eq.s32 	%p28, %r150, 3;
	mov.f32 	%f314, 0f00000000;
	mov.u32 	%r223, %r240;
	@%p28 bra 	$L__BB0_23;
	mul.wide.u32 	%rd79, %r240, 16;
	mul.wide.u32 	%rd8, %r2, 16;
	add.s32 	%r151, %r36, 1;
	and.b32  	%r152, %r151, 3;
	neg.s32 	%r221, %r152;
	mov.f32 	%f314, 0f00000000;
	mov.u32 	%r223, %r240;
$L__BB0_22:
	.pragma "nounroll";
	add.s64 	%rd34, %rd1, %rd79;
	ld.global.v4.f32 	{%f109, %f110, %f111, %f112}, [%rd34];
	sub.f32 	%f113, %f109, %f17;
	mul.f32 	%f114, %f113, 0f3FB8AA3B;
	ex2.approx.f32 	%f115, %f114;
	sub.f32 	%f116, %f110, %f17;
	mul.f32 	%f117, %f116, 0f3FB8AA3B;
	ex2.approx.f32 	%f118, %f117;
	sub.f32 	%f119, %f111, %f17;
	mul.f32 	%f120, %f119, 0f3FB8AA3B;
	ex2.approx.f32 	%f121, %f120;
	sub.f32 	%f122, %f112, %f17;
	mul.f32 	%f123, %f122, 0f3FB8AA3B;
	ex2.approx.f32 	%f124, %f123;
	add.s64 	%rd35, %rd2, %rd79;
	st.global.v4.f32 	[%rd35], {%f115, %f118, %f121, %f124};
	add.f32 	%f125, %f115, %f118;
	add.f32 	%f126, %f125, %f121;
	add.f32 	%f127, %f126, %f124;
	add.f32 	%f314, %f314, %f127;
	add.s32 	%r223, %r223, %r2;
	add.s64 	%rd79, %rd79, %rd8;
	add.s32 	%r221, %r221, 1;
	setp.ne.s32 	%p29, %r221, 0;
	@%p29 bra 	$L__BB0_22;
$L__BB0_23:
	setp.lt.u32 	%p30, %r36, 3;
	@%p30 bra 	$L__BB0_26;
	shl.b32 	%r153, %r2, 1;
	add.s32 	%r229, %r223, %r153;
	shl.b32 	%r44, %r2, 2;
	mad.lo.s32 	%r228, %r2, 3, %r223;
	add.s32 	%r227, %r2, %r223;
$L__BB0_25:
	mul.wide.u32 	%rd36, %r223, 16;
	add.s64 	%rd37, %rd1, %rd36;
	ld.global.v4.f32 	{%f128, %f129, %f130, %f131}, [%rd37];
	sub.f32 	%f132, %f128, %f17;
	mul.f32 	%f133, %f132, 0f3FB8AA3B;
	ex2.approx.f32 	%f134, %f133;
	sub.f32 	%f135, %f129, %f17;
	mul.f32 	%f136, %f135, 0f3FB8AA3B;
	ex2.approx.f32 	%f137, %f136;
	sub.f32 	%f138, %f130, %f17;
	mul.f32 	%f139, %f138, 0f3FB8AA3B;
	ex2.approx.f32 	%f140, %f139;
	sub.f32 	%f141, %f131, %f17;
	mul.f32 	%f142, %f141, 0f3FB8AA3B;
	ex2.approx.f32 	%f143, %f142;
	add.s64 	%rd38, %rd2, %rd36;
	st.global.v4.f32 	[%rd38], {%f134, %f137, %f140, %f143};
	add.f32 	%f144, %f134, %f137;
	add.f32 	%f145, %f144, %f140;
	add.f32 	%f146, %f145, %f143;
	add.f32 	%f147, %f314, %f146;
	add.s32 	%r154, %r223, %r2;
	mul.wide.u32 	%rd39, %r227, 16;
	add.s64 	%rd40, %rd1, %rd39;
	ld.global.v4.f32 	{%f148, %f149, %f150, %f151}, [%rd40];
	sub.f32 	%f152, %f148, %f17;
	mul.f32 	%f153, %f152, 0f3FB8AA3B;
	ex2.approx.f32 	%f154, %f153;
	sub.f32 	%f155, %f149, %f17;
	mul.f32 	%f156, %f155, 0f3FB8AA3B;
	ex2.approx.f32 	%f157, %f156;
	sub.f32 	%f158, %f150, %f17;
	mul.f32 	%f159, %f158, 0f3FB8AA3B;
	ex2.approx.f32 	%f160, %f159;
	sub.f32 	%f161, %f151, %f17;
	mul.f32 	%f162, %f161, 0f3FB8AA3B;
	ex2.approx.f32 	%f163, %f162;
	add.s64 	%rd41, %rd2, %rd39;
	st.global.v4.f32 	[%rd41], {%f154, %f157, %f160, %f163};
	add.f32 	%f164, %f154, %f157;
	add.f32 	%f165, %f164, %f160;
	add.f32 	%f166, %f165, %f163;
	add.f32 	%f167, %f147, %f166;
	add.s32 	%r155, %r154, %r2;
	mul.wide.u32 	%rd42, %r229, 16;
	add.s64 	%rd43, %rd1, %rd42;
	ld.global.v4.f32 	{%f168, %f169, %f170, %f171}, [%rd43];
	sub.f32 	%f172, %f168, %f17;
	mul.f32 	%f173, %f172, 0f3FB8AA3B;
	ex2.approx.f32 	%f174, %f173;
	sub.f32 	%f175, %f169, %f17;
	mul.f32 	%f176, %f175, 0f3FB8AA3B;
	ex2.approx.f32 	%f177, %f176;
	sub.f32 	%f178, %f170, %f17;
	mul.f32 	%f179, %f178, 0f3FB8AA3B;
	ex2.approx.f32 	%f180, %f179;
	sub.f32 	%f181, %f171, %f17;
	mul.f32 	%f182, %f181, 0f3FB8AA3B;
	ex2.approx.f32 	%f183, %f182;
	add.s64 	%rd44, %rd2, %rd42;
	st.global.v4.f32 	[%rd44], {%f174, %f177, %f180, %f183};
	add.f32 	%f184, %f174, %f177;
	add.f32 	%f185, %f184, %f180;
	add.f32 	%f186, %f185, %f183;
	add.f32 	%f187, %f167, %f186;
	add.s32 	%r156, %r155, %r2;
	mul.wide.u32 	%rd45, %r228, 16;
	add.s64 	%rd46, %rd1, %rd45;
	ld.global.v4.f32 	{%f188, %f189, %f190, %f191}, [%rd46];
	sub.f32 	%f192, %f188, %f17;
	mul.f32 	%f193, %f192, 0f3FB8AA3B;
	ex2.approx.f32 	%f194, %f193;
	sub.f32 	%f195, %f189, %f17;
	mul.f32 	%f196, %f195, 0f3FB8AA3B;
	ex2.approx.f32 	%f197, %f196;
	sub.f32 	%f198, %f190, %f17;
	mul.f32 	%f199, %f198, 0f3FB8AA3B;
	ex2.approx.f32 	%f200, %f199;
	sub.f32 	%f201, %f191, %f17;
	mul.f32 	%f202, %f201, 0f3FB8AA3B;
	ex2.approx.f32 	%f203, %f202;
	add.s64 	%rd47, %rd2, %rd45;
	st.global.v4.f32 	[%rd47], {%f194, %f197, %f200, %f203};
	add.f32 	%f204, %f194, %f197;
	add.f32 	%f205, %f204, %f200;
	add.f32 	%f206, %f205, %f203;
	add.f32 	%f314, %f187, %f206;
	add.s32 	%r223, %r156, %r2;
	add.s32 	%r229, %r229, %r44;
	add.s32 	%r228, %r228, %r44;
	add.s32 	%r227, %r227, %r44;
	setp.lt.s32 	%p31, %r223, %r4;
	@%p31 bra 	$L__BB0_25;
$L__BB0_26:
	setp.ge.s32 	%p32, %r236, %r91;
	@%p32 bra 	$L__BB0_32;
	add.s32 	%r157, %r236, %r2;
	max.s32 	%r158, %r91, %r157;
	setp.lt.s32 	%p33, %r157, %r91;
	selp.u32 	%r159, 1, 0, %p33;
	add.s32 	%r160, %r157, %r159;
	sub.s32 	%r161, %r158, %r160;
	div.u32 	%r162, %r161, %r2;
	add.s32 	%r47, %r162, %r159;
	and.b32  	%r163, %r47, 3;
	setp.eq.s32 	%p34, %r163, 3;
	mov.u32 	%r226, %r236;
	@%p34 bra 	$L__BB0_30;
	add.s32 	%r164, %r47, 1;
	and.b32  	%r165, %r164, 3;
	neg.s32 	%r224, %r165;
	mov.u32 	%r226, %r236;
$L__BB0_29:
	.pragma "nounroll";
	mul.wide.s32 	%rd48, %r226, 4;
	add.s64 	%rd49, %rd2, %rd48;
	add.s64 	%rd50, %rd1, %rd48;
	ld.global.f32 	%f208, [%rd50];
	sub.f32 	%f209, %f208, %f17;
	mul.f32 	%f210, %f209, 0f3FB8AA3B;
	ex2.approx.f32 	%f211, %f210;
	st.global.f32 	[%rd49], %f211;
	add.f32 	%f314, %f314, %f211;
	add.s32 	%r226, %r226, %r2;
	add.s32 	%r224, %r224, 1;
	setp.ne.s32 	%p35, %r224, 0;
	@%p35 bra 	$L__BB0_29;
$L__BB0_30:
	setp.lt.u32 	%p36, %r47, 3;
	@%p36 bra 	$L__BB0_32;
$L__BB0_31:
	mul.wide.s32 	%rd51, %r226, 4;
	add.s64 	%rd52, %rd1, %rd51;
	ld.global.f32 	%f212, [%rd52];
	sub.f32 	%f213, %f212, %f17;
	mul.f32 	%f214, %f213, 0f3FB8AA3B;
	ex2.approx.f32 	%f215, %f214;
	add.s64 	%rd53, %rd2, %rd51;
	st.global.f32 	[%rd53], %f215;
	add.f32 	%f216, %f314, %f215;
	shl.b32 	%r166, %r2, 2;
	cvt.u64.u32 	%rd54, %r166;
	add.s64 	%rd55, %rd52, %rd54;
	ld.global.f32 	%f217, [%rd55];
	sub.f32 	%f218, %f217, %f17;
	mul.f32 	%f219, %f218, 0f3FB8AA3B;
	ex2.approx.f32 	%f220, %f219;
	add.s64 	%rd56, %rd53, %rd54;
	st.global.f32 	[%rd56], %f220;
	add.f32 	%f221, %f216, %f220;
	add.s64 	%rd57, %rd55, %rd54;
	ld.global.f32 	%f222, [%rd57];
	sub.f32 	%f223, %f222, %f17;
	mul.f32 	%f224, %f223, 0f3FB8AA3B;
	ex2.approx.f32 	%f225, %f224;
	add.s64 	%rd58, %rd56, %rd54;
	st.global.f32 	[%rd58], %f225;
	add.f32 	%f226, %f221, %f225;
	add.s64 	%rd59, %rd57, %rd54;
	ld.global.f32 	%f227, [%rd59];
	sub.f32 	%f228, %f227, %f17;
	mul.f32 	%f229, %f228, 0f3FB8AA3B;
	ex2.approx.f32 	%f230, %f229;
	add.s64 	%rd60, %rd58, %rd54;
	st.global.f32 	[%rd60], %f230;
	add.f32 	%f314, %f226, %f230;
	add.s32 	%r226, %r166, %r226;
	setp.lt.s32 	%p37, %r226, %r91;
	@%p37 bra 	$L__BB0_31;
$L__BB0_32:
	setp.ne.s32 	%p38, %r3, 0;
	mov.b32 	%r167, %f314;
	shfl.sync.down.b32	%r168|%p39, %r167, 16, 31, -1;
	mov.b32 	%f231, %r168;
	add.f32 	%f232, %f314, %f231;
	mov.b32 	%r169, %f232;
	shfl.sync.down.b32	%r170|%p40, %r169, 8, 31, -1;
	mov.b32 	%f233, %r170;
	add.f32 	%f234, %f232, %f233;
	mov.b32 	%r171, %f234;
	shfl.sync.down.b32	%r172|%p41, %r171, 4, 31, -1;
	mov.b32 	%f235, %r172;
	add.f32 	%f236, %f234, %f235;
	mov.b32 	%r173, %f236;
	shfl.sync.down.b32	%r174|%p42, %r173, 2, 31, -1;
	mov.b32 	%f237, %r174;
	add.f32 	%f238, %f236, %f237;
	mov.b32 	%r175, %f238;
	shfl.sync.down.b32	%r176|%p43, %r175, 1, 31, -1;
	mov.b32 	%f239, %r176;
	add.f32 	%f32, %f238, %f239;
	@%p38 bra 	$L__BB0_34;
	st.shared.f32 	[%r34], %f32;
$L__BB0_34:
	setp.gt.u32 	%p44, %r240, 31;
	bar.sync 	0;
	@%p44 bra 	$L__BB0_37;
	ld.shared.f32 	%f240, [%r35];
	mov.b32 	%r177, %f240;
	shfl.sync.down.b32	%r178|%p45, %r177, 16, 31, -1;
	mov.b32 	%f241, %r178;
	add.f32 	%f242, %f240, %f241;
	mov.b32 	%r179, %f242;
	shfl.sync.down.b32	%r180|%p46, %r179, 8, 31, -1;
	mov.b32 	%f243, %r180;
	add.f32 	%f244, %f242, %f243;
	mov.b32 	%r181, %f244;
	shfl.sync.down.b32	%r182|%p47, %r181, 4, 31, -1;
	mov.b32 	%f245, %r182;
	add.f32 	%f246, %f244, %f245;
	mov.b32 	%r183, %f246;
	shfl.sync.down.b32	%r184|%p48, %r183, 2, 31, -1;
	mov.b32 	%f247, %r184;
	add.f32 	%f248, %f246, %f247;
	mov.b32 	%r185, %f248;
	shfl.sync.down.b32	%r186|%p49, %r185, 1, 31, -1;
	mov.b32 	%f249, %r186;
	add.f32 	%f33, %f248, %f249;
	setp.ne.s32 	%p50, %r240, 0;
	@%p50 bra 	$L__BB0_37;
	st.shared.f32 	[_ZZ17softmax_kernel_v4PKfPfiE10shared_mem], %f33;
$L__BB0_37:
	setp.ge.s32 	%p51, %r240, %r4;
	bar.sync 	0;
	ld.shared.f32 	%f250, [_ZZ17softmax_kernel_v4PKfPfiE10shared_mem];
	rcp.rn.f32 	%f34, %f250;
	@%p51 bra 	$L__BB0_44;
	add.s32 	%r187, %r240, %r2;
	max.u32 	%r188, %r4, %r187;
	setp.lt.u32 	%p52, %r187, %r4;
	selp.u32 	%r189, 1, 0, %p52;
	add.s32 	%r190, %r187, %r189;
	sub.s32 	%r191, %r188, %r190;
	div.u32 	%r192, %r191, %r2;
	add.s32 	%r64, %r192, %r189;
	and.b32  	%r193, %r64, 3;
	setp.eq.s32 	%p53, %r193, 3;
	@%p53 bra 	$L__BB0_41;
	add.s32 	%r194, %r64, 1;
	and.b32  	%r195, %r194, 3;
	mul.wide.u32 	%rd61, %r240, 16;
	add.s64 	%rd80, %rd2, %rd61;
	mul.wide.u32 	%rd12, %r2, 16;
	neg.s32 	%r232, %r195;
	mad.lo.s32 	%r240, %r2, %r195, %r240;
$L__BB0_40:
	.pragma "nounroll";
	ld.global.v4.f32 	{%f251, %f252, %f253, %f254}, [%rd80];
	mul.f32 	%f255, %f34, %f251;
	mul.f32 	%f256, %f34, %f252;
	mul.f32 	%f257, %f34, %f253;
	mul.f32 	%f258, %f34, %f254;
	st.global.v4.f32 	[%rd80], {%f255, %f256, %f257, %f258};
	add.s64 	%rd80, %rd80, %rd12;
	add.s32 	%r232, %r232, 1;
	setp.ne.s32 	%p54, %r232, 0;
	@%p54 bra 	$L__BB0_40;
$L__BB0_41:
	setp.lt.u32 	%p55, %r64, 3;
	@%p55 bra 	$L__BB0_44;
	shl.b32 	%r196, %r2, 1;
	add.s32 	%r239, %r240, %r196;
	shl.b32 	%r71, %r2, 2;
	mad.lo.s32 	%r238, %r2, 3, %r240;
	add.s32 	%r237, %r2, %r240;
$L__BB0_43:
	mul.wide.u32 	%rd62, %r240, 16;
	add.s64 	%rd63, %rd2, %rd62;
	ld.global.v4.f32 	{%f259, %f260, %f261, %f262}, [%rd63];
	mul.f32 	%f263, %f34, %f259;
	mul.f32 	%f264, %f34, %f260;
	mul.f32 	%f265, %f34, %f261;
	mul.f32 	%f266, %f34, %f262;
	st.global.v4.f32 	[%rd63], {%f263, %f264, %f265, %f266};
	add.s32 	%r197, %r240, %r2;
	mul.wide.u32 	%rd64, %r237, 16;
	add.s64 	%rd65, %rd2, %rd64;
	ld.global.v4.f32 	{%f267, %f268, %f269, %f270}, [%rd65];
	mul.f32 	%f271, %f34, %f267;
	mul.f32 	%f272, %f34, %f268;
	mul.f32 	%f273, %f34, %f269;
	mul.f32 	%f274, %f34, %f270;
	st.global.v4.f32 	[%rd65], {%f271, %f272, %f273, %f274};
	add.s32 	%r198, %r197, %r2;
	mul.wide.u32 	%rd66, %r239, 16;
	add.s64 	%rd67, %rd2, %rd66;
	ld.global.v4.f32 	{%f275, %f276, %f277, %f278}, [%rd67];
	mul.f32 	%f279, %f34, %f275;
	mul.f32 	%f280, %f34, %f276;
	mul.f32 	%f281, %f34, %f277;
	mul.f32 	%f282, %f34, %f278;
	st.global.v4.f32 	[%rd67], {%f279, %f280, %f281, %f282};
	add.s32 	%r199, %r198, %r2;
	mul.wide.u32 	%rd68, %r238, 16;
	add.s64 	%rd69, %rd2, %rd68;
	ld.global.v4.f32 	{%f283, %f284, %f285, %f286}, [%rd69];
	mul.f32 	%f287, %f34, %f283;
	mul.f32 	%f288, %f34, %f284;
	mul.f32 	%f289, %f34, %f285;
	mul.f32 	%f290, %f34, %f286;
	st.global.v4.f32 	[%rd69], {%f287, %f288, %f289, %f290};
	add.s32 	%r240, %r199, %r2;
	add.s32 	%r239, %r239, %r71;
	add.s32 	%r238, %r238, %r71;
	add.s32 	%r237, %r237, %r71;
	setp.lt.s32 	%p56, %r240, %r4;
	@%p56 bra 	$L__BB0_43;
$L__BB0_44:
	setp.ge.s32 	%p57, %r236, %r91;
	@%p57 bra 	$L__BB0_50;
	add.s32 	%r200, %r236, %r2;
	max.s32 	%r201, %r91, %r200;
	setp.lt.s32 	%p58, %r200, %r91;
	selp.u32 	%r202, 1, 0, %p58;
	add.s32 	%r203, %r200, %r202;
	sub.s32 	%r204, %r201, %r203;
	div.u32 	%r205, %r204, %r2;
	add.s32 	%r74, %r205, %r202;
	and.b32  	%r206, %r74, 3;
	setp.eq.s32 	%p59, %r206, 3;
	@%p59 bra 	$L__BB0_48;
	add.s32 	%r207, %r74, 1;
	and.b32  	%r208, %r207, 3;
	neg.s32 	%r234, %r208;
$L__BB0_47:
	.pragma "nounroll";
	mul.wide.s32 	%rd70, %r236, 4;
	add.s64 	%rd71, %rd2, %rd70;
	ld.global.f32 	%f291, [%rd71];
	mul.f32 	%f292, %f34, %f291;
	st.global.f32 	[%rd71], %f292;
	add.s32 	%r236, %r236, %r2;
	add.s32 	%r234, %r234, 1;
	setp.ne.s32 	%p60, %r234, 0;
	@%p60 bra 	$L__BB0_47;
$L__BB0_48:
	setp.lt.u32 	%p61, %r74, 3;
	@%p61 bra 	$L__BB0_50;
$L__BB0_49:
	mul.wide.s32 	%rd72, %r236, 4;
	add.s64 	%rd73, %rd2, %rd72;
	ld.global.f32 	%f293, [%rd73];
	mul.f32 	%f294, %f34, %f293;
	st.global.f32 	[%rd73], %f294;
	shl.b32 	%r209, %r2, 2;
	cvt.u64.u32 	%rd74, %r209;
	add.s64 	%rd75, %rd73, %rd74;
	ld.global.f32 	%f295, [%rd75];
	mul.f32 	%f296, %f34, %f295;
	st.global.f32 	[%rd75], %f296;
	add.s64 	%rd76, %rd75, %rd74;
	ld.global.f32 	%f297, [%rd76];
	mul.f32 	%f298, %f34, %f297;
	st.global.f32 	[%rd76], %f298;
	add.s64 	%rd77, %rd76, %rd74;
	ld.global.f32 	%f299, [%rd77];
	mul.f32 	%f300, %f34, %f299;
	st.global.f32 	[%rd77], %f300;
	add.s32 	%r236, %r209, %r236;
	setp.lt.s32 	%p62, %r236, %r91;
	@%p62 bra 	$L__BB0_49;
$L__BB0_50:
	ret;

}


// ===== COMPILED SASS (sm_100) =====

	.target	sm_100

	.elftype	@"ET_EXEC"


//--------------------- .note.nv.tkinfo           --------------------------
	.section	.note.nv.tkinfo,"",@"SHT_NOTE"
	.sectionflags	@"SHF_NOTE_NV_TKINFO"
	.tkinfo
        /*0018*/ 	.word	0x00000002
        /*0030*/ 	.string	""
        /*0030*/ 	.string	"ptxas"
        /*0030*/ 	.string	"Cuda compilation tools, release 13.0, V13.0.88"
        /*0030*/ 	.string	"Build cuda_13.0.r13.0/compiler.36424714_0"
        /*0030*/ 	.string	"-arch sm_100 -m 64 "



//--------------------- .note.nv.cuinfo           --------------------------
	.section	.note.nv.cuinfo,"",@"SHT_NOTE"
	.sectionflags	@"SHF_NOTE_NV_CUINFO"
        /*0018*/ 	.short	0x0002
        /*001a*/ 	.short	0x0064
        /*001c*/ 	.short	0x0082
	.zero		2


//--------------------- .nv.info                  --------------------------
	.section	.nv.info,"",@"SHT_CUDA_INFO"
	.align	4


	//----- nvinfo : EIATTR_REGCOUNT
	.align		4
        /*0000*/ 	.byte	0x04, 0x2f
        /*0002*/ 	.short	(.L_1 - .L_0)
	.align		4
.L_0:
        /*0004*/ 	.word	index@(_Z17softmax_kernel_v4PKfPfi)
        /*0008*/ 	.word	0x00000020


	//----- nvinfo : EIATTR_FRAME_SIZE
	.align		4
.L_1:
        /*000c*/ 	.byte	0x04, 0x11
        /*000e*/ 	.short	(.L_3 - .L_2)
	.align		4
.L_2:
        /*0010*/ 	.word	index@($__internal_0_$__cuda_sm20_rcp_rn_f32_slowpath)
        /*0014*/ 	.word	0x00000000


	//----- nvinfo : EIATTR_FRAME_SIZE
	.align		4
.L_3:
        /*0018*/ 	.byte	0x04, 0x11
        /*001a*/ 	.short	(.L_5 - .L_4)
	.align		4
.L_4:
        /*001c*/ 	.word	index@(_Z17softmax_kernel_v4PKfPfi)
        /*0020*/ 	.word	0x00000000


	//----- nvinfo : EIATTR_MIN_STACK_SIZE
	.align		4
.L_5:
        /*0024*/ 	.byte	0x04, 0x12
        /*0026*/ 	.short	(.L_7 - .L_6)
	.align		4
.L_6:
        /*0028*/ 	.word	index@(_Z17softmax_kernel_v4PKfPfi)
        /*002c*/ 	.word	0x00000000
.L_7:


//--------------------- .nv.compat                --------------------------
	.section	.nv.compat,"",@"SHT_CUDA_COMPAT_INFO"
	.align	4
        /*0000*/ 	.byte	0x02, 0x09, 0x00, 0x00, 0x02, 0x02, 0x01, 0x00, 0x02, 0x05, 0x05, 0x00, 0x03, 0x07, 0x01, 0x01
        /*0010*/ 	.byte	0x02, 0x03, 0x00, 0x00, 0x02, 0x06, 0x01, 0x00, 0x04, 0x0b, 0x08, 0x00, 0x01, 0x00, 0x00, 0x00
        /*0020*/ 	.byte	0x00, 0x00, 0x00, 0x00


//--------------------- .nv.info._Z17softmax_kernel_v4PKfPfi --------------------------
	.section	.nv.info._Z17softmax_kernel_v4PKfPfi,"",@"SHT_CUDA_INFO"
	.sectionflags	@""
	.align	4


	//----- nvinfo : EIATTR_CUDA_API_VERSION
	.align		4
        /*0000*/ 	.byte	0x04, 0x37
        /*0002*/ 	.short	(.L_9 - .L_8)
.L_8:
        /*0004*/ 	.word	0x00000082


	//----- nvinfo : EIATTR_KPARAM_INFO
	.align		4
.L_9:
        /*0008*/ 	.byte	0x04, 0x17
        /*000a*/ 	.short	(.L_11 - .L_10)
.L_10:
        /*000c*/ 	.word	0x00000000
        /*0010*/ 	.short	0x0002
        /*0012*/ 	.short	0x0010
        /*0014*/ 	.byte	0x00, 0xf0, 0x11, 0x00


	//----- nvinfo : EIATTR_KPARAM_INFO
	.align		4
.L_11:
        /*0018*/ 	.byte	0x04, 0x17
        /*001a*/ 	.short	(.L_13 - .L_12)
.L_12:
        /*001c*/ 	.word	0x00000000
        /*0020*/ 	.short	0x0001
        /*0022*/ 	.short	0x0008
        /*0024*/ 	.byte	0x00, 0xf5, 0x21, 0x00


	//----- nvinfo : EIATTR_KPARAM_INFO
	.align		4
.L_13:
        /*0028*/ 	.byte	0x04, 0x17
        /*002a*/ 	.short	(.L_15 - .L_14)
.L_14:
        /*002c*/ 	.word	0x00000000
        /*0030*/ 	.short	0x0000
        /*0032*/ 	.short	0x0000
        /*0034*/ 	.byte	0x00, 0xf5, 0x21, 0x00


	//----- nvinfo : EIATTR_SPARSE_MMA_MASK
	.align		4
.L_15:
        /*0038*/ 	.byte	0x03, 0x50
        /*003a*/ 	.short	0x0000


	//----- nvinfo : EIATTR_MAXREG_COUNT
	.align		4
        /*003c*/ 	.byte	0x03, 0x1b
        /*003e*/ 	.short	0x00ff


	//----- nvinfo : EIATTR_NUM_BARRIERS
	.align		4
        /*0040*/ 	.byte	0x02, 0x4c
        /*0042*/ 	.byte	0x01
	.zero		1


	//----- nvinfo : EIATTR_MERCURY_ISA_VERSION
	.align		4
        /*0044*/ 	.byte	0x03, 0x5f
        /*0046*/ 	.short	0x0101


	//----- nvinfo : EIATTR_COOP_GROUP_MASK_REGIDS
	.align		4
        /*0048*/ 	.byte	0x04, 0x29
        /*004a*/ 	.short	(.L_17 - .L_16)


	//   ....[0]....
.L_16:
        /*004c*/ 	.word	0xffffffff


	//   ....[1]....
        /*0050*/ 	.word	0xffffffff


	//   ....[2]....
        /*0054*/ 	.word	0xffffffff


	//   ....[3]....
        /*0058*/ 	.word	0xffffffff


	//   ....[4]....
        /*005c*/ 	.word	0xffffffff


	//   ....[5]....
        /*0060*/ 	.word	0xffffffff


	//   ....[6]....
        /*0064*/ 	.word	0xffffffff


	//   ....[7]....
        /*0068*/ 	.word	0xffffffff


	//   ....[8]....
        /*006c*/ 	.word	0xffffffff


	//   ....[9]....
        /*0070*/ 	.word	0xffffffff


	//   ....[10]....
        /*0074*/ 	.word	0xffffffff


	//   ....[11]....
        /*0078*/ 	.word	0xffffffff


	//   ....[12]....
        /*007c*/ 	.word	0xffffffff


	//   ....[13]....
        /*0080*/ 	.word	0xffffffff


	//   ....[14]....
        /*0084*/ 	.word	0xffffffff


	//   ....[15]....
        /*0088*/ 	.word	0xffffffff


	//   ....[16]....
        /*008c*/ 	.word	0xffffffff


	//   ....[17]....
        /*0090*/ 	.word	0xffffffff


	//   ....[18]....
        /*0094*/ 	.word	0xffffffff


	//   ....[19]....
        /*0098*/ 	.word	0xffffffff


	//   ....[20]....
        /*009c*/ 	.word	0x0500000a


	//   ....[21]....
        /*00a0*/ 	.word	0x0500000a


	//   ....[22]....
        /*00a4*/ 	.word	0x0500000a


	//   ....[23]....
        /*00a8*/ 	.word	0x0500000a


	//   ....[24]....
        /*00ac*/ 	.word	0x0500000a


	//   ....[25]....
        /*00b0*/ 	.word	0x0500000a


	//   ....[26]....
        /*00b4*/ 	.word	0x0500000a


	//   ....[27]....
        /*00b8*/ 	.word	0x0500000a


	//   ....[28]....
        /*00bc*/ 	.word	0x0500000a


	//   ....[29]....
        /*00c0*/ 	.word	0x0500000a


	//----- nvinfo : EIATTR_COOP_GROUP_INSTR_OFFSETS
	.align		4
.L_17:
        /*00c4*/ 	.byte	0x04, 0x28
        /*00c6*/ 	.short	(.L_19 - .L_18)


	//   ....[0]....
.L_18:
        /*00c8*/ 	.word	0x000009f0


	//   ....[1]....
        /*00cc*/ 	.word	0x00000a80


	//   ....[2]....
        /*00d0*/ 	.word	0x00000ab0


	//   ....[3]....
        /*00d4*/ 	.word	0x00000ad0


	//   ....[4]....
        /*00d8*/ 	.word	0x00000af0


	//   ....[5]....
        /*00dc*/ 	.word	0x00000b70


	//   ....[6]....
        /*00e0*/ 	.word	0x00000b90


	//   ....[7]....
        /*00e4*/ 	.word	0x00000bb0


	//   ....[8]....
        /*00e8*/ 	.word	0x00000bd0


	//   ....[9]....
        /*00ec*/ 	.word	0x00000bf0


	//   ....[10]....
        /*00f0*/ 	.word	0x00002170


	//   ....[11]....
        /*00f4*/ 	.word	0x00002190


	//   ....[12]....
        /*00f8*/ 	.word	0x000021b0


	//   ....[13]....
        /*00fc*/ 	.word	0x000021d0


	//   ....[14]....
        /*0100*/ 	.word	0x000021f0


	//   ....[15]....
        /*0104*/ 	.word	0x00002280


	//   ....[16]....
        /*0108*/ 	.word	0x000022a0


	//   ....[17]....
        /*010c*/ 	.word	0x000022c0


	//   ....[18]....
        /*0110*/ 	.word	0x000022e0


	//   ....[19]....
        /*0114*/ 	.word	0x00002300


	//   ....[20]....
        /*0118*/ 	.word	0x00002e80


	//   ....[21]....
        /*011c*/ 	.word	0x00002ef0


	//   ....[22]....
        /*0120*/ 	.word	0x00002f60


	//   ....[23]....
        /*0124*/ 	.word	0x00002fd0


	//   ....[24]....
        /*0128*/ 	.word	0x00003040


	//   ....[25]....
        /*012c*/ 	.word	0x000030c0


	//   ....[26]....
        /*0130*/ 	.word	0x00003130


	//   ....[27]....
        /*0134*/ 	.word	0x000031a0


	//   ....[28]....
        /*0138*/ 	.word	0x00003210


	//   ....[29]....
        /*013c*/ 	.word	0x00003280


	//----- nvinfo : EIATTR_VRC_CTA_INIT_COUNT
	.align		4
.L_19:
        /*0140*/ 	.byte	0x02, 0x4a
	.zero		1
	.zero		1


	//----- nvinfo : EIATTR_EXIT_INSTR_OFFSETS
	.align		4
        /*0144*/ 	.byte	0x04, 0x1c
        /*0146*/ 	.short	(.L_21 - .L_20)


	//   ....[0]....
.L_20:
        /*0148*/ 	.word	0x000029e0


	//   ....[1]....
        /*014c*/ 	.word	0x00002c90


	//   ....[2]....
        /*0150*/ 	.word	0x00002e20


	//----- nvinfo : EIATTR_CRS_STACK_SIZE
	.align		4
.L_21:
        /*0154*/ 	.byte	0x04, 0x1e
        /*0156*/ 	.short	(.L_23 - .L_22)
.L_22:
        /*0158*/ 	.word	0x00000000


	//----- nvinfo : EIATTR_CBANK_PARAM_SIZE
	.align		4
.L_23:
        /*015c*/ 	.byte	0x03, 0x19
        /*015e*/ 	.short	0x0014


	//----- nvinfo : EIATTR_PARAM_CBANK
	.align		4
        /*0160*/ 	.byte	0x04, 0x0a
        /*0162*/ 	.short	(.L_25 - .L_24)
	.align		4
.L_24:
        /*0164*/ 	.word	index@(.nv.constant0._Z17softmax_kernel_v4PKfPfi)
        /*0168*/ 	.short	0x0380
        /*016a*/ 	.short	0x0014


	//----- nvinfo : EIATTR_SW_WAR
	.align		4
.L_25:
        /*016c*/ 	.byte	0x04, 0x36
        /*016e*/ 	.short	(.L_27 - .L_26)
.L_26:
        /*0170*/ 	.word	0x00000008
.L_27:


//--------------------- .nv.callgraph             --------------------------
	.section	.nv.callgraph,"",@"SHT_CUDA_CALLGRAPH"
	.align	4
	.sectionentsize	8
	.align		4
        /*0000*/ 	.word	0x00000000
	.align		4
        /*0004*/ 	.word	0xffffffff
	.align		4
        /*0008*/ 	.word	0x00000000
	.align		4
        /*000c*/ 	.word	0xfffffffe
	.align		4
        /*0010*/ 	.word	0x00000000
	.align		4
        /*0014*/ 	.word	0xfffffffd
	.align		4
        /*0018*/ 	.word	0x00000000
	.align		4
        /*001c*/ 	.word	0xfffffffc


//--------------------- .text._Z17softmax_kernel_v4PKfPfi --------------------------
	.section	.text._Z17softmax_kernel_v4PKfPfi,"ax",@progbits
	.align	128
        .global         _Z17softmax_kernel_v4PKfPfi
        .type           _Z17softmax_kernel_v4PKfPfi,@function
        .size           _Z17softmax_kernel_v4PKfPfi,(.L_x_56 - _Z17softmax_kernel_v4PKfPfi)
        .other          _Z17softmax_kernel_v4PKfPfi,@"STO_CUDA_ENTRY STV_DEFAULT"
_Z17softmax_kernel_v4PKfPfi:
.text._Z17softmax_kernel_v4PKfPfi:
[----:B------:R-:W-:Y:S08]  /*0000*/  LDC R1, c[0x0][0x37c] ;  /* 0x0000df00ff017b82 */ /* 0x000ff00000000800 */
[----:B------:R-:W0:Y:S01]  /*0010*/  LDC R0, c[0x0][0x390] ;  /* 0x0000e400ff007b82 */ /* 0x000e220000000800 */
[----:B------:R-:W1:Y:S01]  /*0020*/  S2R R2, SR_TID.X ;  /* 0x0000000000027919 */ /* 0x000e620000002100 */
[----:B------:R-:W2:Y:S01]  /*0030*/  LDCU.64 UR6, c[0x0][0x358] ;  /* 0x00006b00ff0677ac */ /* 0x000ea20008000a00 */
[----:B------:R-:W-:Y:S01]  /*0040*/  BSSY.RECONVERGENT B0, `(.L_x_0) ;  /* 0x0000057000007945 */ /* 0x000fe20003800200 */
[----:B------:R-:W-:-:S04]  /*0050*/  MOV R23, 0xff7fffff ;  /* 0xff7fffff00177802 */ /* 0x000fc80000000f00 */
[----:B------:R-:W3:Y:S01]  /*0060*/  LDC R3, c[0x0][0x360] ;  /* 0x0000d800ff037b82 */ /* 0x000ee20000000800 */
[----:B0-----:R-:W-:-:S04]  /*0070*/  SHF.R.S32.HI R5, RZ, 0x1f, R0 ;  /* 0x0000001fff057819 */ /* 0x001fc80000011400 */
[----:B------:R-:W-:-:S04]  /*0080*/  LEA.HI R5, R5, R0, RZ, 0x2 ;  /* 0x0000000005057211 */ /* 0x000fc800078f10ff */
[----:B------:R-:W-:Y:S02]  /*0090*/  SHF.R.S32.HI R20, RZ, 0x2, R5 ;  /* 0x00000002ff147819 */ /* 0x000fe40000011405 */
[C---:B-1----:R-:W-:Y:S02]  /*00a0*/  LOP3.LUT R22, R2.reuse, 0x1f, RZ, 0xc0, !PT ;  /* 0x0000001f02167812 */ /* 0x042fe400078ec0ff */
[----:B------:R-:W-:-:S13]  /*00b0*/  ISETP.GE.AND P0, PT, R2, R20, PT ;  /* 0x000000140200720c */ /* 0x000fda0003f06270 */
[----:B--23--:R-:W-:Y:S05]  /*00c0*/  @P0 BRA `(.L_x_1) ;  /* 0x0000000400380947 */ /* 0x00cfea0003800000 */
[----:B------:R-:W0:Y:S01]  /*00d0*/  I2F.U32.RP R9, R3 ;  /* 0x0000000300097306 */ /* 0x000e220000209000 */
[----:B------:R-:W-:Y:S01]  /*00e0*/  IMAD.IADD R7, R2, 0x1, R3 ;  /* 0x0000000102077824 */ /* 0x000fe200078e0203 */
[----:B------:R-:W-:Y:S01]  /*00f0*/  ISETP.NE.U32.AND P2, PT, R3, RZ, PT ;  /* 0x000000ff0300720c */ /* 0x000fe20003f45070 */
[----:B------:R-:W-:Y:S01]  /*0100*/  BSSY.RECONVERGENT B1, `(.L_x_2) ;  /* 0x000002c000017945 */ /* 0x000fe20003800200 */
[----:B------:R-:W-:Y:S01]  /*0110*/  MOV R23, 0xff7fffff ;  /* 0xff7fffff00177802 */ /* 0x000fe20000000f00 */
[----:B------:R-:W-:Y:S01]  /*0120*/  IMAD.MOV.U32 R21, RZ, RZ, R2 ;  /* 0x000000ffff157224 */ /* 0x000fe200078e0002 */
[----:B------:R-:W-:Y:S02]  /*0130*/  ISETP.GE.U32.AND P0, PT, R7, R20, PT ;  /* 0x000000140700720c */ /* 0x000fe40003f06070 */
[----:B------:R-:W-:Y:S01]  /*0140*/  VIMNMX.U32 R6, PT, PT, R20, R7, !PT ;  /* 0x0000000714067248 */ /* 0x000fe20007fe0000 */
[----:B0-----:R-:W0:Y:S02]  /*0150*/  MUFU.RCP R9, R9 ;  /* 0x0000000900097308 */ /* 0x001e240000001000 */
[----:B0-----:R-:W-:-:S06]  /*0160*/  VIADD R4, R9, 0xffffffe ;  /* 0x0ffffffe09047836 */ /* 0x001fcc0000000000 */
[----:B------:R0:W1:Y:S02]  /*0170*/  F2I.FTZ.U32.TRUNC.NTZ R5, R4 ;  /* 0x0000000400057305 */ /* 0x000064000021f000 */
[----:B0-----:R-:W-:Y:S01]  /*0180*/  HFMA2 R4, -RZ, RZ, 0, 0 ;  /* 0x00000000ff047431 */ /* 0x001fe200000001ff */
[----:B-1----:R-:W-:-:S05]  /*0190*/  IADD3 R8, PT, PT, RZ, -R5, RZ ;  /* 0x80000005ff087210 */ /* 0x002fca0007ffe0ff */
[----:B------:R-:W-:Y:S01]  /*01a0*/  IMAD R11, R8, R3, RZ ;  /* 0x00000003080b7224 */ /* 0x000fe200078e02ff */
[----:B------:R-:W-:-:S03]  /*01b0*/  SEL R8, RZ, 0x1, P0 ;  /* 0x00000001ff087807 */ /* 0x000fc60000000000 */
[----:B------:R-:W-:Y:S01]  /*01c0*/  IMAD.HI.U32 R5, R5, R11, R4 ;  /* 0x0000000b05057227 */ /* 0x000fe200078e0004 */
[----:B------:R-:W-:-:S05]  /*01d0*/  IADD3 R6, PT, PT, R6, -R7, -R8 ;  /* 0x8000000706067210 */ /* 0x000fca0007ffe808 */
[----:B------:R-:W-:-:S04]  /*01e0*/  IMAD.HI.U32 R5, R5, R6, RZ ;  /* 0x0000000605057227 */ /* 0x000fc800078e00ff */
[----:B------:R-:W-:-:S04]  /*01f0*/  IMAD.MOV R4, RZ, RZ, -R5 ;  /* 0x000000ffff047224 */ /* 0x000fc800078e0a05 */
[----:B------:R-:W-:-:S05]  /*0200*/  IMAD R6, R3, R4, R6 ;  /* 0x0000000403067224 */ /* 0x000fca00078e0206 */
[----:B------:R-:W-:-:S13]  /*0210*/  ISETP.GE.U32.AND P0, PT, R6, R3, PT ;  /* 0x000000030600720c */ /* 0x000fda0003f06070 */
[----:B------:R-:W-:Y:S01]  /*0220*/  @P0 IADD3 R6, PT, PT, R6, -R3, RZ ;  /* 0x8000000306060210 */ /* 0x000fe20007ffe0ff */
[----:B------:R-:W-:-:S03]  /*0230*/  @P0 VIADD R5, R5, 0x1 ;  /* 0x0000000105050836 */ /* 0x000fc60000000000 */
[----:B------:R-:W-:-:S13]  /*0240*/  ISETP.GE.U32.AND P1, PT, R6, R3, PT ;  /* 0x000000030600720c */ /* 0x000fda0003f26070 */
[----:B------:R-:W-:Y:S02]  /*0250*/  @P1 IADD3 R5, PT, PT, R5, 0x1, RZ ;  /* 0x0000000105051810 */ /* 0x000fe40007ffe0ff */
[----:B------:R-:W-:-:S05]  /*0260*/  @!P2 LOP3.LUT R5, RZ, R3, RZ, 0x33, !PT ;  /* 0x00000003ff05a212 */ /* 0x000fca00078e33ff */
[----:B------:R-:W-:-:S05]  /*0270*/  IMAD.IADD R4, R8, 0x1, R5 ;  /* 0x0000000108047824 */ /* 0x000fca00078e0205 */
[C---:B------:R-:W-:Y:S02]  /*0280*/  LOP3.LUT R5, R4.reuse, 0x3, RZ, 0xc0, !PT ;  /* 0x0000000304057812 */ /* 0x040fe400078ec0ff */
[----:B------:R-:W-:Y:S02]  /*0290*/  ISETP.GE.U32.AND P1, PT, R4, 0x3, PT ;  /* 0x000000030400780c */ /* 0x000fe40003f26070 */
[----:B------:R-:W-:-:S13]  /*02a0*/  ISETP.NE.AND P0, PT, R5, 0x3, PT ;  /* 0x000000030500780c */ /* 0x000fda0003f05270 */
[----:B------:R-:W-:Y:S05]  /*02b0*/  @!P0 BRA `(.L_x_3) ;  /* 0x0000000000408947 */ /* 0x000fea0003800000 */
[----:B------:R-:W0:Y:S01]  /*02c0*/  LDC.64 R8, c[0x0][0x380] ;  /* 0x0000e000ff087b82 */ /* 0x000e220000000a00 */
[----:B------:R-:W-:Y:S01]  /*02d0*/  IADD3 R4, PT, PT, R4, 0x1, RZ ;  /* 0x0000000104047810 */ /* 0x000fe20007ffe0ff */
[----:B------:R-:W-:Y:S01]  /*02e0*/  IMAD.MOV.U32 R23, RZ, RZ, -0x800001 ;  /* 0xff7fffffff177424 */ /* 0x000fe200078e00ff */
[----:B------:R-:W-:Y:S02]  /*02f0*/  MOV R21, R2 ;  /* 0x0000000200157202 */ /* 0x000fe40000000f00 */
[----:B------:R-:W-:-:S05]  /*0300*/  LOP3.LUT R4, R4, 0x3, RZ, 0xc0, !PT ;  /* 0x0000000304047812 */ /* 0x000fca00078ec0ff */
[----:B------:R-:W-:Y:S02]  /*0310*/  IMAD.MOV R10, RZ, RZ, -R4 ;  /* 0x000000ffff0a7224 */ /* 0x000fe400078e0a04 */
[----:B0-----:R-:W-:-:S07]  /*0320*/  IMAD.WIDE.U32 R8, R2, 0x10, R8 ;  /* 0x0000001002087825 */ /* 0x001fce00078e0008 */
.L_x_4:
[----:B------:R0:W2:Y:S01]  /*0330*/  LDG.E.128 R4, desc[UR6][R8.64] ;  /* 0x0000000608047981 */ /* 0x0000a2000c1e1d00 */
[----:B------:R-:W-:Y:S01]  /*0340*/  IADD3 R10, PT, PT, R10, 0x1, RZ ;  /* 0x000000010a0a7810 */ /* 0x000fe20007ffe0ff */
[----:B------:R-:W-:-:S03]  /*0350*/  IMAD.IADD R21, R3, 0x1, R21 ;  /* 0x0000000103157824 */ /* 0x000fc600078e0215 */
[----:B------:R-:W-:Y:S01]  /*0360*/  ISETP.NE.AND P0, PT, R10, RZ, PT ;  /* 0x000000ff0a00720c */ /* 0x000fe20003f05270 */
[----:B0-----:R-:W-:Y:S01]  /*0370*/  IMAD.WIDE.U32 R8, R3, 0x10, R8 ;  /* 0x0000001003087825 */ /* 0x001fe200078e0008 */
[----:B--2---:R-:W-:-:S04]  /*0380*/  FMNMX R6, R6, R7, !PT ;  /* 0x0000000706067209 */ /* 0x004fc80007800000 */
[----:B------:R-:W-:-:S04]  /*0390*/  FMNMX3 R4, R4, R5, R6, !PT ;  /* 0x0000000504047276 */ /* 0x000fc80007800006 */
[----:B------:R-:W-:-:S03]  /*03a0*/  FMNMX R23, R4, R23, !PT ;  /* 0x0000001704177209 */ /* 0x000fc60007800000 */
[----:B------:R-:W-:Y:S05]  /*03b0*/  @P0 BRA `(.L_x_4) ;  /* 0xfffffffc00dc0947 */ /* 0x000fea000383ffff */
.L_x_3:
[----:B------:R-:W-:Y:S05]  /*03c0*/  BSYNC.RECONVERGENT B1 ;  /* 0x0000000000017941 */ /* 0x000fea0003800200 */
.L_x_2:
[----:B------:R-:W-:Y:S05]  /*03d0*/  @!P1 BRA `(.L_x_1) ;  /* 0x0000000000749947 */ /* 0x000fea0003800000 */
[----:B------:R-:W0:Y:S01]  /*03e0*/  LDC.64 R24, c[0x0][0x380] ;  /* 0x0000e000ff187b82 */ /* 0x000e220000000a00 */
[C---:B------:R-:W-:Y:S01]  /*03f0*/  LEA R27, R3.reuse, R21, 0x1 ;  /* 0x00000015031b7211 */ /* 0x040fe200078e08ff */
[----:B------:R-:W-:Y:S02]  /*0400*/  IMAD R26, R3, 0x3, R21 ;  /* 0x00000003031a7824 */ /* 0x000fe400078e0215 */
[----:B------:R-:W-:-:S07]  /*0410*/  IMAD.IADD R28, R21, 0x1, R3 ;  /* 0x00000001151c7824 */ /* 0x000fce00078e0203 */
.L_x_5:
[----:B0-----:R-:W-:-:S04]  /*0420*/  IMAD.WIDE.U32 R6, R21, 0x10, R24 ;  /* 0x0000001015067825 */ /* 0x001fc800078e0018 */
[--C-:B------:R-:W-:Y:S02]  /*0430*/  IMAD.WIDE.U32 R8, R28, 0x10, R24.reuse ;  /* 0x000000101c087825 */ /* 0x100fe400078e0018 */
[----:B------:R-:W2:Y:S02]  /*0440*/  LDG.E.128 R4, desc[UR6][R6.64] ;  /* 0x0000000606047981 */ /* 0x000ea4000c1e1d00 */
[--C-:B------:R-:W-:Y:S02]  /*0450*/  IMAD.WIDE.U32 R12, R27, 0x10, R24.reuse ;  /* 0x000000101b0c7825 */ /* 0x100fe400078e0018 */
[----:B------:R-:W3:Y:S02]  /*0460*/  LDG.E.128 R8, desc[UR6][R8.64] ;  /* 0x0000000608087981 */ /* 0x000ee4000c1e1d00 */
[----:B------:R-:W-:Y:S02]  /*0470*/  IMAD.WIDE.U32 R16, R26, 0x10, R24 ;  /* 0x000000101a107825 */ /* 0x000fe400078e0018 */
[----:B------:R-:W4:Y:S04]  /*0480*/  LDG.E.128 R12, desc[UR6][R12.64] ;  /* 0x000000060c0c7981 */ /* 0x000f28000c1e1d00 */
[----:B------:R-:W5:Y:S01]  /*0490*/  LDG.E.128 R16, desc[UR6][R16.64] ;  /* 0x0000000610107981 */ /* 0x000f62000c1e1d00 */
[C---:B------:R-:W-:Y:S01]  /*04a0*/  IADD3 R21, PT, PT, R3.reuse, R21, R3 ;  /* 0x0000001503157210 */ /* 0x040fe20007ffe003 */
[C---:B------:R-:W-:Y:S01]  /*04b0*/  IMAD R26, R3.reuse, 0x4, R26 ;  /* 0x00000004031a7824 */ /* 0x040fe200078e021a */
[----:B------:R-:W-:-:S02]  /*04c0*/  LEA R27, R3, R27, 0x2 ;  /* 0x0000001b031b7211 */ /* 0x000fc400078e10ff */
[C---:B------:R-:W-:Y:S02]  /*04d0*/  IADD3 R21, PT, PT, R3.reuse, R21, R3 ;  /* 0x0000001503157210 */ /* 0x040fe40007ffe003 */
[----:B------:R-:W-:Y:S02]  /*04e0*/  LEA R28, R3, R28, 0x2 ;  /* 0x0000001c031c7211 */ /* 0x000fe400078e10ff */
[----:B------:R-:W-:Y:S02]  /*04f0*/  ISETP.GE.AND P0, PT, R21, R20, PT ;  /* 0x000000141500720c */ /* 0x000fe40003f06270 */
[----:B--2---:R-:W-:Y:S02]  /*0500*/  FMNMX R29, R6, R7, !PT ;  /* 0x00000007061d7209 */ /* 0x004fe40007800000 */
[----:B---3--:R-:W-:Y:S02]  /*0510*/  FMNMX R10, R10, R11, !PT ;  /* 0x0000000b0a0a7209 */ /* 0x008fe40007800000 */
[----:B------:R-:W-:-:S02]  /*0520*/  FMNMX3 R4, R4, R5, R29, !PT ;  /* 0x0000000504047276 */ /* 0x000fc4000780001d */
[----:B------:R-:W-:Y:S02]  /*0530*/  FMNMX3 R10, R8, R9, R10, !PT ;  /* 0x00000009080a7276 */ /* 0x000fe4000780000a */
[----:B----4-:R-:W-:Y:S02]  /*0540*/  FMNMX R14, R14, R15, !PT ;  /* 0x0000000f0e0e7209 */ /* 0x010fe40007800000 */
[----:B-----5:R-:W-:Y:S02]  /*0550*/  FMNMX R18, R18, R19, !PT ;  /* 0x0000001312127209 */ /* 0x020fe40007800000 */
[----:B------:R-:W-:Y:S02]  /*0560*/  FMNMX3 R4, R23, R4, R10, !PT ;  /* 0x0000000417047276 */ /* 0x000fe4000780000a */
[----:B------:R-:W-:Y:S02]  /*0570*/  FMNMX3 R13, R12, R13, R14, !PT ;  /* 0x0000000d0c0d7276 */ /* 0x000fe4000780000e */
[----:B------:R-:W-:-:S04]  /*0580*/  FMNMX3 R16, R16, R17, R18, !PT ;  /* 0x0000001110107276 */ /* 0x000fc80007800012 */
[----:B------:R-:W-:Y:S01]  /*0590*/  FMNMX3 R23, R4, R13, R16, !PT ;  /* 0x0000000d04177276 */ /* 0x000fe20007800010 */
[----:B------:R-:W-:Y:S06]  /*05a0*/  @!P0 BRA `(.L_x_5) ;  /* 0xfffffffc009c8947 */ /* 0x000fec000383ffff */
.L_x_1:
[----:B------:R-:W-:Y:S05]  /*05b0*/  BSYNC.RECONVERGENT B0 ;  /* 0x0000000000007941 */ /* 0x000fea0003800200 */
.L_x_0:
[----:B------:R-:W-:Y:S01]  /*05c0*/  IMAD R21, R20, 0x4, R2 ;  /* 0x0000000414157824 */ /* 0x000fe200078e0202 */
[----:B------:R-:W-:Y:S04]  /*05d0*/  BSSY.RECONVERGENT B0, `(.L_x_6) ;  /* 0x0000041000007945 */ /* 0x000fe80003800200 */
[----:B------:R-:W-:-:S13]  /*05e0*/  ISETP.GE.AND P0, PT, R21, R0, PT ;  /* 0x000000001500720c */ /* 0x000fda0003f06270 */
[----:B------:R-:W-:Y:S05]  /*05f0*/  @P0 BRA `(.L_x_7) ;  /* 0x0000000000f80947 */ /* 0x000fea0003800000 */
[----:B------:R-:W0:Y:S01]  /*0600*/  I2F.U32.RP R9, R3 ;  /* 0x0000000300097306 */ /* 0x000e220000209000 */
[----:B------:R-:W-:Y:S01]  /*0610*/  IADD3 R7, PT, PT, R21, R3, RZ ;  /* 0x0000000315077210 */ /* 0x000fe20007ffe0ff */
[----:B------:R-:W-:Y:S01]  /*0620*/  BSSY.RECONVERGENT B1, `(.L_x_8) ;  /* 0x0000028000017945 */ /* 0x000fe20003800200 */
[----:B------:R-:W-:Y:S01]  /*0630*/  ISETP.NE.U32.AND P2, PT, R3, RZ, PT ;  /* 0x000000ff0300720c */ /* 0x000fe20003f45070 */
[----:B------:R-:W-:Y:S01]  /*0640*/  IMAD.MOV.U32 R13, RZ, RZ, R21 ;  /* 0x000000ffff0d7224 */ /* 0x000fe200078e0015 */
[CC--:B------:R-:W-:Y:S02]  /*0650*/  ISETP.GE.AND P0, PT, R7.reuse, R0.reuse, PT ;  /* 0x000000000700720c */ /* 0x0c0fe40003f06270 */
[----:B------:R-:W-:Y:S01]  /*0660*/  VIMNMX R6, PT, PT, R7, R0, !PT ;  /* 0x0000000007067248 */ /* 0x000fe20007fe0100 */
[----:B0-----:R-:W0:Y:S02]  /*0670*/  MUFU.RCP R9, R9 ;  /* 0x0000000900097308 */ /* 0x001e240000001000 */
[----:B0-----:R-:W-:-:S06]  /*0680*/  IADD3 R4, PT, PT, R9, 0xffffffe, RZ ;  /* 0x0ffffffe09047810 */ /* 0x001fcc0007ffe0ff */
[----:B------:R0:W1:Y:S02]  /*0690*/  F2I.FTZ.U32.TRUNC.NTZ R5, R4 ;  /* 0x0000000400057305 */ /* 0x000064000021f000 */
[----:B0-----:R-:W-:Y:S02]  /*06a0*/  IMAD.MOV.U32 R4, RZ, RZ, RZ ;  /* 0x000000ffff047224 */ /* 0x001fe400078e00ff */
[----:B-1----:R-:W-:-:S04]  /*06b0*/  IMAD.MOV R8, RZ, RZ, -R5 ;  /* 0x000000ffff087224 */ /* 0x002fc800078e0a05 */
[----:B------:R-:W-:Y:S01]  /*06c0*/  IMAD R11, R8, R3, RZ ;  /* 0x00000003080b7224 */ /* 0x000fe200078e02ff */
[----:B------:R-:W-:-:S03]  /*06d0*/  SEL R8, RZ, 0x1, P0 ;  /* 0x00000001ff087807 */ /* 0x000fc60000000000 */
[----:B------:R-:W-:Y:S01]  /*06e0*/  IMAD.HI.U32 R5, R5, R11, R4 ;  /* 0x0000000b05057227 */ /* 0x000fe200078e0004 */
[----:B------:R-:W-:-:S05]  /*06f0*/  IADD3 R6, PT, PT, R6, -R7, -R8 ;  /* 0x8000000706067210 */ /* 0x000fca0007ffe808 */
[----:B------:R-:W-:-:S05]  /*0700*/  IMAD.HI.U32 R5, R5, R6, RZ ;  /* 0x0000000605057227 */ /* 0x000fca00078e00ff */
[----:B------:R-:W-:-:S05]  /*0710*/  IADD3 R4, PT, PT, -R5, RZ, RZ ;  /* 0x000000ff05047210 */ /* 0x000fca0007ffe1ff */
[----:B------:R-:W-:-:S05]  /*0720*/  IMAD R6, R3, R4, R6 ;  /* 0x0000000403067224 */ /* 0x000fca00078e0206 */
[----:B------:R-:W-:-:S13]  /*0730*/  ISETP.GE.U32.AND P0, PT, R6, R3, PT ;  /* 0x000000030600720c */ /* 0x000fda0003f06070 */
[----:B------:R-:W-:Y:S01]  /*0740*/  @P0 IMAD.IADD R6, R6, 0x1, -R3 ;  /* 0x0000000106060824 */ /* 0x000fe200078e0a03 */
[----:B------:R-:W-:-:S04]  /*0750*/  @P0 IADD3 R5, PT, PT, R5, 0x1, RZ ;  /* 0x0000000105050810 */ /* 0x000fc80007ffe0ff */
[----:B------:R-:W-:-:S13]  /*0760*/  ISETP.GE.U32.AND P1, PT, R6, R3, PT ;  /* 0x000000030600720c */ /* 0x000fda0003f26070 */
[----:B------:R-:W-:Y:S01]  /*0770*/  @P1 VIADD R5, R5, 0x1 ;  /* 0x0000000105051836 */ /* 0x000fe20000000000 */
[----:B------:R-:W-:-:S04]  /*0780*/  @!P2 LOP3.LUT R5, RZ, R3, RZ, 0x33, !PT ;  /* 0x00000003ff05a212 */ /* 0x000fc800078e33ff */
[----:B------:R-:W-:-:S04]  /*0790*/  IADD3 R6, PT, PT, R8, R5, RZ ;  /* 0x0000000508067210 */ /* 0x000fc80007ffe0ff */
[C---:B------:R-:W-:Y:S02]  /*07a0*/  LOP3.LUT R4, R6.reuse, 0x3, RZ, 0xc0, !PT ;  /* 0x0000000306047812 */ /* 0x040fe400078ec0ff */
[----:B------:R-:W-:Y:S02]  /*07b0*/  ISETP.GE.U32.AND P1, PT, R6, 0x3, PT ;  /* 0x000000030600780c */ /* 0x000fe40003f26070 */
[----:B------:R-:W-:-:S13]  /*07c0*/  ISETP.NE.AND P0, PT, R4, 0x3, PT ;  /* 0x000000030400780c */ /* 0x000fda0003f05270 */
[----:B------:R-:W-:Y:S05]  /*07d0*/  @!P0 BRA `(.L_x_9) ;  /* 0x0000000000308947 */ /* 0x000fea0003800000 */
[----:B------:R-:W0:Y:S01]  /*07e0*/  LDC.64 R4, c[0x0][0x380] ;  /* 0x0000e000ff047b82 */ /* 0x000e220000000a00 */
[----:B------:R-:W-:Y:S01]  /*07f0*/  IADD3 R6, PT, PT, R6, 0x1, RZ ;  /* 0x0000000106067810 */ /* 0x000fe20007ffe0ff */
[----:B------:R-:W-:-:S03]  /*0800*/  IMAD.MOV.U32 R13, RZ, RZ, R21 ;  /* 0x000000ffff0d7224 */ /* 0x000fc600078e0015 */
[----:B------:R-:W-:-:S04]  /*0810*/  LOP3.LUT R6, R6, 0x3, RZ, 0xc0, !PT ;  /* 0x0000000306067812 */ /* 0x000fc800078ec0ff */
[----:B------:R-:W-:-:S07]  /*0820*/  IADD3 R8, PT, PT, -R6, RZ, RZ ;  /* 0x000000ff06087210 */ /* 0x000fce0007ffe1ff */
.L_x_10:
[----:B0-----:R-:W-:-:S06]  /*0830*/  IMAD.WIDE R6, R13, 0x4, R4 ;  /* 0x000000040d067825 */ /* 0x001fcc00078e0204 */
[----:B------:R-:W2:Y:S01]  /*0840*/  LDG.E R6, desc[UR6][R6.64] ;  /* 0x0000000606067981 */ /* 0x000ea2000c1e1900 */
[----:B------:R-:W-:Y:S01]  /*0850*/  VIADD R8, R8, 0x1 ;  /* 0x0000000108087836 */ /* 0x000fe20000000000 */
[----:B------:R-:W-:-:S04]  /*0860*/  IADD3 R13, PT, PT, R3, R13, RZ ;  /* 0x0000000d030d7210 */ /* 0x000fc80007ffe0ff */
[----:B------:R-:W-:Y:S02]  /*0870*/  ISETP.NE.AND P0, PT, R8, RZ, PT ;  /* 0x000000ff0800720c */ /* 0x000fe40003f05270 */
[----:B--2---:R-:W-:-:S11]  /*0880*/  FMNMX R23, R6, R23, !PT ;  /* 0x0000001706177209 */ /* 0x004fd60007800000 */
[----:B------:R-:W-:Y:S05]  /*0890*/  @P0 BRA `(.L_x_10) ;  /* 0xfffffffc00e40947 */ /* 0x000fea000383ffff */
.L_x_9:
[----:B------:R-:W-:Y:S05]  /*08a0*/  BSYNC.RECONVERGENT B1 ;  /* 0x0000000000017941 */ /* 0x000fea0003800200 */
.L_x_8:
[----:B------:R-:W-:Y:S05]  /*08b0*/  @!P1 BRA `(.L_x_7) ;  /* 0x0000000000489947 */ /* 0x000fea0003800000 */
[----:B------:R-:W0:Y:S01]  /*08c0*/  LDC.64 R8, c[0x0][0x380] ;  /* 0x0000e000ff087b82 */ /* 0x000e220000000a00 */
[----:B------:R-:W-:-:S07]  /*08d0*/  IMAD.SHL.U32 R17, R3, 0x4, RZ ;  /* 0x0000000403117824 */ /* 0x000fce00078e00ff */
.L_x_11:
[----:B0-----:R-:W-:-:S03]  /*08e0*/  IMAD.WIDE R14, R13, 0x4, R8 ;  /* 0x000000040d0e7825 */ /* 0x001fc600078e0208 */
[----:B------:R-:W-:-:S03]  /*08f0*/  IADD3 R10, P0, PT, R14, R17, RZ ;  /* 0x000000110e0a7210 */ /* 0x000fc60007f1e0ff */
[----:B------:R-:W2:Y:S01]  /*0900*/  LDG.E R14, desc[UR6][R14.64] ;  /* 0x000000060e0e7981 */ /* 0x000ea2000c1e1900 */
[----:B------:R-:W-:Y:S02]  /*0910*/  IADD3.X R11, PT, PT, RZ, R15, RZ, P0, !PT ;  /* 0x0000000fff0b7210 */ /* 0x000fe400007fe4ff */
[----:B------:R-:W-:-:S03]  /*0920*/  IADD3 R6, P0, PT, R17, R10, RZ ;  /* 0x0000000a11067210 */ /* 0x000fc60007f1e0ff */
[----:B------:R-:W2:Y:S02]  /*0930*/  LDG.E R10, desc[UR6][R10.64] ;  /* 0x000000060a0a7981 */ /* 0x000ea4000c1e1900 */
[----:B------:R-:W-:Y:S01]  /*0940*/  IMAD.X R7, RZ, RZ, R11, P0 ;  /* 0x000000ffff077224 */ /* 0x000fe200000e060b */
[----:B------:R-:W-:-:S04]  /*0950*/  IADD3 R4, P0, PT, R17, R6, RZ ;  /* 0x0000000611047210 */ /* 0x000fc80007f1e0ff */
[----:B------:R-:W-:Y:S01]  /*0960*/  IADD3.X R5, PT, PT, RZ, R7, RZ, P0, !PT ;  /* 0x00000007ff057210 */ /* 0x000fe200007fe4ff */
[----:B------:R-:W3:Y:S04]  /*0970*/  LDG.E R6, desc[UR6][R6.64] ;  /* 0x0000000606067981 */ /* 0x000ee8000c1e1900 */
[----:B------:R-:W3:Y:S01]  /*0980*/  LDG.E R4, desc[UR6][R4.64] ;  /* 0x0000000604047981 */ /* 0x000ee2000c1e1900 */
[----:B------:R-:W-:-:S05]  /*0990*/  IMAD.IADD R13, R17, 0x1, R13 ;  /* 0x00000001110d7824 */ /* 0x000fca00078e020d */
[----:B------:R-:W-:Y:S02]  /*09a0*/  ISETP.GE.AND P0, PT, R13, R0, PT ;  /* 0x000000000d00720c */ /* 0x000fe40003f06270 */
[----:B--2---:R-:W-:-:S04]  /*09b0*/  FMNMX3 R23, R23, R14, R10, !PT ;  /* 0x0000000e17177276 */ /* 0x004fc8000780000a */
[----:B---3--:R-:W-:-:S07]  /*09c0*/  FMNMX3 R23, R23, R6, R4, !PT ;  /* 0x0000000617177276 */ /* 0x008fce0007800004 */
[----:B------:R-:W-:Y:S05]  /*09d0*/  @!P0 BRA `(.L_x_11) ;  /* 0xfffffffc00c08947 */ /* 0x000fea000383ffff */
.L_x_7:
[----:B------:R-:W-:Y:S05]  /*09e0*/  BSYNC.RECONVERGENT B0 ;  /* 0x0000000000007941 */ /* 0x000fea0003800200 */
.L_x_6:
[----:B------:R-:W0:Y:S01]  /*09f0*/  SHFL.DOWN PT, R4, R23, 0x10, 0x1f ;  /* 0x0a001f0017047f89 */ /* 0x000e2200000e0000 */
[----:B------:R-:W1:Y:S01]  /*0a00*/  S2UR UR5, SR_CgaCtaId ;  /* 0x00000000000579c3 */ /* 0x000e620000008800 */
[----:B------:R-:W-:Y:S01]  /*0a10*/  ISETP.NE.AND P0, PT, R22, RZ, PT ;  /* 0x000000ff1600720c */ /* 0x000fe20003f05270 */
[----:B------:R-:W-:Y:S01]  /*0a20*/  UMOV UR4, 0x400 ;  /* 0x0000040000047882 */ /* 0x000fe20000000000 */
[----:B------:R-:W-:Y:S02]  /*0a30*/  ISETP.GT.U32.AND P1, PT, R2, 0x1f, PT ;  /* 0x0000001f0200780c */ /* 0x000fe40003f24070 */
[----:B------:R-:W-:-:S04]  /*0a40*/  SHF.R.U32.HI R19, RZ, 0x3, R2 ;  /* 0x00000003ff137819 */ /* 0x000fc80000011602 */
[----:B------:R-:W-:Y:S02]  /*0a50*/  LOP3.LUT R19, R19, 0x7c, RZ, 0xc0, !PT ;  /* 0x0000007c13137812 */ /* 0x000fe400078ec0ff */
[----:B0-----:R-:W-:Y:S01]  /*0a60*/  FMNMX R4, R4, R23, !PT ;  /* 0x0000001704047209 */ /* 0x001fe20007800000 */
[----:B-1----:R-:W-:-:S04]  /*0a70*/  ULEA UR4, UR5, UR4, 0x18 ;  /* 0x0000000405047291 */ /* 0x002fc8000f8ec0ff */
[----:B------:R-:W0:Y:S02]  /*0a80*/  SHFL.DOWN PT, R5, R4, 0x8, 0x1f ;  /* 0x09001f0004057f89 */ /* 0x000e2400000e0000 */
[----:B------:R-:W-:Y:S02]  /*0a90*/  LEA R16, R2, UR4, 0x2 ;  /* 0x0000000402107c11 */ /* 0x000fe4000f8e10ff */
[----:B0-----:R-:W-:-:S05]  /*0aa0*/  FMNMX R5, R4, R5, !PT ;  /* 0x0000000504057209 */ /* 0x001fca0007800000 */
[----:B------:R-:W0:Y:S02]  /*0ab0*/  SHFL.DOWN PT, R6, R5, 0x4, 0x1f ;  /* 0x08801f0005067f89 */ /* 0x000e2400000e0000 */
[----:B0-----:R-:W-:-:S05]  /*0ac0*/  FMNMX R6, R5, R6, !PT ;  /* 0x0000000605067209 */ /* 0x001fca0007800000 */
[----:B------:R-:W0:Y:S02]  /*0ad0*/  SHFL.DOWN PT, R7, R6, 0x2, 0x1f ;  /* 0x08401f0006077f89 */ /* 0x000e2400000e0000 */
[----:B0-----:R-:W-:-:S05]  /*0ae0*/  FMNMX R7, R6, R7, !PT ;  /* 0x0000000706077209 */ /* 0x001fca0007800000 */
[----:B------:R-:W0:Y:S02]  /*0af0*/  SHFL.DOWN PT, R8, R7, 0x1, 0x1f ;  /* 0x08201f0007087f89 */ /* 0x000e2400000e0000 */
[----:B0-----:R-:W-:-:S05]  /*0b00*/  FMNMX R8, R7, R8, !PT ;  /* 0x0000000807087209 */ /* 0x001fca0007800000 */
[----:B------:R0:W-:Y:S01]  /*0b10*/  @!P0 STS [R19+UR4], R8 ;  /* 0x0000000813008988 */ /* 0x0001e20008000804 */
[----:B------:R-:W-:Y:S06]  /*0b20*/  BAR.SYNC.DEFER_BLOCKING 0x0 ;  /* 0x0000000000007b1d */ /* 0x000fec0000010000 */
[----:B------:R-:W-:Y:S05]  /*0b30*/  @P1 BRA `(.L_x_12) ;  /* 0x00000000003c1947 */ /* 0x000fea0003800000 */
[----:B------:R1:W2:Y:S01]  /*0b40*/  LDS R4, [R16] ;  /* 0x0000000010047984 */ /* 0x0002a20000000800 */
[----:B------:R-:W-:-:S03]  /*0b50*/  UMOV UR5, 0xffffffff ;  /* 0xffffffff00057882 */ /* 0x000fc60000000000 */
[----:B------:R-:W-:Y:S05]  /*0b60*/  BRA.DIV UR5, `(.L_x_13) ;  /* 0x0000002205b07947 */ /* 0x000fea000b800000 */
[----:B--2---:R-:W2:Y:S02]  /*0b70*/  SHFL.DOWN PT, R5, R4, 0x10, 0x1f ;  /* 0x0a001f0004057f89 */ /* 0x004ea400000e0000 */
[----:B--2---:R-:W-:-:S05]  /*0b80*/  FMNMX R5, R4, R5, !PT ;  /* 0x0000000504057209 */ /* 0x004fca0007800000 */
[----:B------:R-:W2:Y:S02]  /*0b90*/  SHFL.DOWN PT, R6, R5, 0x8, 0x1f ;  /* 0x09001f0005067f89 */ /* 0x000ea400000e0000 */
[----:B--2---:R-:W-:-:S05]  /*0ba0*/  FMNMX R6, R5, R6, !PT ;  /* 0x0000000605067209 */ /* 0x004fca0007800000 */
[----:B------:R-:W2:Y:S02]  /*0bb0*/  SHFL.DOWN PT, R7, R6, 0x4, 0x1f ;  /* 0x08801f0006077f89 */ /* 0x000ea400000e0000 */
[----:B--2---:R-:W-:-:S05]  /*0bc0*/  FMNMX R7, R6, R7, !PT ;  /* 0x0000000706077209 */ /* 0x004fca0007800000 */
[----:B0-----:R-:W0:Y:S02]  /*0bd0*/  SHFL.DOWN PT, R8, R7, 0x2, 0x1f ;  /* 0x08401f0007087f89 */ /* 0x001e2400000e0000 */
[----:B0-----:R-:W-:-:S05]  /*0be0*/  FMNMX R8, R7, R8, !PT ;  /* 0x0000000807087209 */ /* 0x001fca0007800000 */
[----:B------:R0:W2:Y:S02]  /*0bf0*/  SHFL.DOWN PT, R9, R8, 0x1, 0x1f ;  /* 0x08201f0008097f89 */ /* 0x0000a400000e0000 */
.L_x_45:
[----:B------:R-:W-:Y:S02]  /*0c00*/  ISETP.NE.AND P1, PT, R2, RZ, PT ;  /* 0x000000ff0200720c */ /* 0x000fe40003f25270 */
[----:B--2---:R-:W-:-:S11]  /*0c10*/  FMNMX R9, R8, R9, !PT ;  /* 0x0000000908097209 */ /* 0x004fd60007800000 */
[----:B------:R2:W-:Y:S02]  /*0c20*/  @!P1 STS [UR4], R9 ;  /* 0x00000009ff009988 */ /* 0x0005e40008000804 */
.L_x_12:
[----:B------:R-:W-:Y:S05]  /*0c30*/  WARPSYNC.ALL ;  /* 0x0000000000007948 */ /* 0x000fea0003800000 */
[----:B------:R-:W-:Y:S01]  /*0c40*/  ISETP.GE.AND P1, PT, R2, R20, PT ;  /* 0x000000140200720c */ /* 0x000fe20003f26270 */
[----:B------:R-:W-:Y:S01]  /*0c50*/  BAR.SYNC.DEFER_BLOCKING 0x0 ;  /* 0x0000000000007b1d */ /* 0x000fe20000010000 */
[----:B------:R-:W-:-:S05]  /*0c60*/  HFMA2 R12, -RZ, RZ, 0, 0 ;  /* 0x00000000ff0c7431 */ /* 0x000fca00000001ff */
[----:B------:R-:W3:Y:S01]  /*0c70*/  LDCU.128 UR8, c[0x0][0x380] ;  /* 0x00007000ff0877ac */ /* 0x000ee20008000c00 */
[----:B------:R-:W-:Y:S01]  /*0c80*/  BSSY.RECONVERGENT B0, `(.L_x_14) ;  /* 0x00000dd000007945 */ /* 0x000fe20003800200 */
[----:B------:R-:W4:Y:S04]  /*0c90*/  LDS R18, [UR4] ;  /* 0x00000004ff127984 */ /* 0x000f280008000800 */
[----:B------:R-:W-:Y:S05]  /*0ca0*/  @P1 BRA `(.L_x_15) ;  /* 0x0000000c00681947 */ /* 0x000fea0003800000 */
[----:B--2---:R-:W2:Y:S01]  /*0cb0*/  I2F.U32.RP R9, R3 ;  /* 0x0000000300097306 */ /* 0x004ea20000209000 */
[----:B------:R-:W-:Y:S01]  /*0cc0*/  IMAD.IADD R7, R2, 0x1, R3 ;  /* 0x0000000102077824 */ /* 0x000fe200078e0203 */
[----:B------:R-:W-:Y:S01]  /*0cd0*/  ISETP.NE.U32.AND P3, PT, R3, RZ, PT ;  /* 0x000000ff0300720c */ /* 0x000fe20003f65070 */
[----:B------:R-:W-:Y:S01]  /*0ce0*/  BSSY.RECONVERGENT B1, `(.L_x_16) ;  /* 0x0000049000017945 */ /* 0x000fe20003800200 */
[----:B------:R-:W-:Y:S01]  /*0cf0*/  MOV R12, RZ ;  /* 0x000000ff000c7202 */ /* 0x000fe20000000f00 */
[----:B------:R-:W-:Y:S01]  /*0d00*/  IMAD.MOV.U32 R17, RZ, RZ, R2 ;  /* 0x000000ffff117224 */ /* 0x000fe200078e0002 */
[----:B------:R-:W-:Y:S02]  /*0d10*/  ISETP.GE.U32.AND P1, PT, R7, R20, PT ;  /* 0x000000140700720c */ /* 0x000fe40003f26070 */
[----:B------:R-:W-:Y:S01]  /*0d20*/  VIMNMX.U32 R6, PT, PT, R20, R7, !PT ;  /* 0x0000000714067248 */ /* 0x000fe20007fe0000 */
[----:B--2---:R-:W2:Y:S02]  /*0d30*/  MUFU.RCP R9, R9 ;  /* 0x0000000900097308 */ /* 0x004ea40000001000 */
[----:B--2---:R-:W-:-:S06]  /*0d40*/  VIADD R4, R9, 0xffffffe ;  /* 0x0ffffffe09047836 */ /* 0x004fcc0000000000 */
[----:B------:R2:W0:Y:S02]  /*0d50*/  F2I.FTZ.U32.TRUNC.NTZ R5, R4 ;  /* 0x0000000400057305 */ /* 0x000424000021f000 */
[----:B--2---:R-:W-:Y:S02]  /*0d60*/  MOV R4, RZ ;  /* 0x000000ff00047202 */ /* 0x004fe40000000f00 */
[----:B0-----:R-:W-:-:S05]  /*0d70*/  IADD3 R8, PT, PT, RZ, -R5, RZ ;  /* 0x80000005ff087210 */ /* 0x001fca0007ffe0ff */
        /* <DEDUP_REMOVED lines=18> */
[----:B------:R-:W-:Y:S01]  /*0ea0*/  IADD3 R4, PT, PT, R4, 0x1, RZ ;  /* 0x0000000104047810 */ /* 0x000fe20007ffe0ff */
[----:B------:R-:W-:Y:S01]  /*0eb0*/  IMAD.MOV.U32 R12, RZ, RZ, RZ ;  /* 0x000000ffff0c7224 */ /* 0x000fe200078e00ff */
[----:B------:R-:W-:Y:S01]  /*0ec0*/  MOV R17, R2 ;  /* 0x0000000200117202 */ /* 0x000fe20000000f00 */
[----:B------:R-:W-:Y:S01]  /*0ed0*/  IMAD.WIDE.U32 R8, R2, 0x10, RZ ;  /* 0x0000001002087825 */ /* 0x000fe200078e00ff */
[----:B------:R-:W-:-:S05]  /*0ee0*/  LOP3.LUT R4, R4, 0x3, RZ, 0xc0, !PT ;  /* 0x0000000304047812 */ /* 0x000fca00078ec0ff */
[----:B------:R-:W-:-:S07]  /*0ef0*/  IMAD.MOV R13, RZ, RZ, -R4 ;  /* 0x000000ffff0d7224 */ /* 0x000fce00078e0a04 */
.L_x_18:
[----:B0--3--:R-:W-:-:S04]  /*0f00*/  IADD3 R4, P2, PT, R8, UR8, RZ ;  /* 0x0000000808047c10 */ /* 0x009fc8000ff5e0ff */
[----:B------:R-:W-:-:S06]  /*0f10*/  IADD3.X R5, PT, PT, R9, UR9, RZ, P2, !PT ;  /* 0x0000000909057c10 */ /* 0x000fcc00097fe4ff */
[----:B------:R-:W4:Y:S01]  /*0f20*/  LDG.E.128 R4, desc[UR6][R4.64] ;  /* 0x0000000604047981 */ /* 0x000f22000c1e1d00 */
[----:B------:R-:W-:Y:S01]  /*0f30*/  IADD3 R13, PT, PT, R13, 0x1, RZ ;  /* 0x000000010d0d7810 */ /* 0x000fe20007ffe0ff */
[----:B------:R-:W-:Y:S02]  /*0f40*/  IMAD.IADD R17, R3, 0x1, R17 ;  /* 0x0000000103117824 */ /* 0x000fe400078e0211 */
[C---:B----4-:R-:W-:Y:S01]  /*0f50*/  FADD R10, -R18.reuse, R4 ;  /* 0x00000004120a7221 */ /* 0x050fe20000000100 */
[C---:B------:R-:W-:Y:S01]  /*0f60*/  FADD R6, -R18.reuse, R6 ;  /* 0x0000000612067221 */ /* 0x040fe20000000100 */
[----:B------:R-:W-:Y:S02]  /*0f70*/  FADD R7, -R18, R7 ;  /* 0x0000000712077221 */ /* 0x000fe40000000100 */
[----:B------:R-:W-:Y:S01]  /*0f80*/  FMUL R14, R10, 1.4426950216293334961 ;  /* 0x3fb8aa3b0a0e7820 */ /* 0x000fe20000400000 */
[----:B------:R-:W-:Y:S01]  /*0f90*/  FADD R10, -R18, R5 ;  /* 0x00000005120a7221 */ /* 0x000fe20000000100 */
[----:B------:R-:W-:Y:S01]  /*0fa0*/  FMUL R22, R6, 1.4426950216293334961 ;  /* 0x3fb8aa3b06167820 */ /* 0x000fe20000400000 */
[----:B------:R-:W-:-:S02]  /*0fb0*/  FMUL R23, R7, 1.4426950216293334961 ;  /* 0x3fb8aa3b07177820 */ /* 0x000fc40000400000 */
[----:B------:R-:W-:Y:S01]  /*0fc0*/  FMUL R15, R10, 1.4426950216293334961 ;  /* 0x3fb8aa3b0a0f7820 */ /* 0x000fe20000400000 */
[----:B------:R-:W-:Y:S02]  /*0fd0*/  FSETP.GEU.AND P2, PT, R14, -126, PT ;  /* 0xc2fc00000e00780b */ /* 0x000fe40003f4e000 */
[----:B------:R-:W-:Y:S02]  /*0fe0*/  FSETP.GEU.AND P4, PT, R22, -126, PT ;  /* 0xc2fc00001600780b */ /* 0x000fe40003f8e000 */
[----:B------:R-:W-:Y:S02]  /*0ff0*/  FSETP.GEU.AND P3, PT, R15, -126, PT ;  /* 0xc2fc00000f00780b */ /* 0x000fe40003f6e000 */
[----:B------:R-:W-:Y:S02]  /*1000*/  FSETP.GEU.AND P5, PT, R23, -126, PT ;  /* 0xc2fc00001700780b */ /* 0x000fe40003fae000 */
[----:B------:R-:W-:-:S04]  /*1010*/  IADD3 R10, P6, PT, R8, UR10, RZ ;  /* 0x0000000a080a7c10 */ /* 0x000fc8000ffde0ff */
[----:B------:R-:W-:Y:S01]  /*1020*/  IADD3.X R11, PT, PT, R9, UR11, RZ, P6, !PT ;  /* 0x0000000b090b7c10 */ /* 0x000fe2000b7fe4ff */
[----:B------:R-:W-:Y:S01]  /*1030*/  @!P2 FMUL R14, R14, 0.5 ;  /* 0x3f0000000e0ea820 */ /* 0x000fe20000400000 */
[----:B------:R-:W-:-:S04]  /*1040*/  IMAD.WIDE.U32 R8, R3, 0x10, R8 ;  /* 0x0000001003087825 */ /* 0x000fc800078e0008 */
[----:B------:R-:W-:Y:S01]  /*1050*/  @!P4 FMUL R22, R22, 0.5 ;  /* 0x3f0000001616c820 */ /* 0x000fe20000400000 */
[----:B------:R-:W-:Y:S01]  /*1060*/  @!P3 FMUL R15, R15, 0.5 ;  /* 0x3f0000000f0fb820 */ /* 0x000fe20000400000 */
[----:B------:R-:W0:Y:S01]  /*1070*/  MUFU.EX2 R4, R14 ;  /* 0x0000000e00047308 */ /* 0x000e220000000800 */
[----:B------:R-:W-:-:S07]  /*1080*/  @!P5 FMUL R23, R23, 0.5 ;  /* 0x3f0000001717d820 */ /* 0x000fce0000400000 */
[----:B------:R-:W2:Y:S08]  /*1090*/  MUFU.EX2 R5, R15 ;  /* 0x0000000f00057308 */ /* 0x000eb00000000800 */
[----:B------:R-:W3:Y:S01]  /*10a0*/  MUFU.EX2 R6, R22 ;  /* 0x0000001600067308 */ /* 0x000ee20000000800 */
[----:B0-----:R-:W-:Y:S01]  /*10b0*/  @!P2 FMUL R4, R4, R4 ;  /* 0x000000040404a220 */ /* 0x001fe20000400000 */
[----:B------:R-:W-:-:S06]  /*10c0*/  ISETP.NE.AND P2, PT, R13, RZ, PT ;  /* 0x000000ff0d00720c */ /* 0x000fcc0003f45270 */
[----:B------:R-:W0:Y:S01]  /*10d0*/  MUFU.EX2 R7, R23 ;  /* 0x0000001700077308 */ /* 0x000e220000000800 */
[----:B--2---:R-:W-:-:S04]  /*10e0*/  @!P3 FMUL R5, R5, R5 ;  /* 0x000000050505b220 */ /* 0x004fc80000400000 */
[----:B------:R-:W-:Y:S01]  /*10f0*/  FADD R15, R4, R5 ;  /* 0x00000005040f7221 */ /* 0x000fe20000000000 */
[----:B---3--:R-:W-:-:S04]  /*1100*/  @!P4 FMUL R6, R6, R6 ;  /* 0x000000060606c220 */ /* 0x008fc80000400000 */
[----:B------:R-:W-:Y:S01]  /*1110*/  FADD R14, R6, R15 ;  /* 0x0000000f060e7221 */ /* 0x000fe20000000000 */
[----:B0-----:R-:W-:-:S04]  /*1120*/  @!P5 FMUL R7, R7, R7 ;  /* 0x000000070707d220 */ /* 0x001fc80000400000 */
[----:B------:R-:W-:Y:S01]  /*1130*/  FADD R15, R7, R14 ;  /* 0x0000000e070f7221 */ /* 0x000fe20000000000 */
[----:B------:R0:W-:Y:S03]  /*1140*/  STG.E.128 desc[UR6][R10.64], R4 ;  /* 0x000000040a007986 */ /* 0x0001e6000c101d06 */
[----:B------:R-:W-:Y:S01]  /*1150*/  FADD R12, R15, R12 ;  /* 0x0000000c0f0c7221 */ /* 0x000fe20000000000 */
[----:B------:R-:W-:Y:S06]  /*1160*/  @P2 BRA `(.L_x_18) ;  /* 0xfffffffc00642947 */ /* 0x000fec000383ffff */
.L_x_17:
[----:B---3--:R-:W-:Y:S05]  /*1170*/  BSYNC.RECONVERGENT B1 ;  /* 0x0000000000017941 */ /* 0x008fea0003800200 */
.L_x_16:
[----:B------:R-:W-:Y:S05]  /*1180*/  @!P1 BRA `(.L_x_15) ;  /* 0x0000000800309947 */ /* 0x000fea0003800000 */
[----:B------:R-:W2:Y:S01]  /*1190*/  LDC.64 R26, c[0x0][0x380] ;  /* 0x0000e000ff1a7b82 */ /* 0x000ea20000000a00 */
[C---:B------:R-:W-:Y:S01]  /*11a0*/  LEA R24, R3.reuse, R17, 0x1 ;  /* 0x0000001103187211 */ /* 0x040fe200078e08ff */
[----:B------:R-:W-:Y:S02]  /*11b0*/  IMAD R23, R3, 0x3, R17 ;  /* 0x0000000303177824 */ /* 0x000fe400078e0211 */
[----:B------:R-:W-:-:S04]  /*11c0*/  IMAD.IADD R22, R17, 0x1, R3 ;  /* 0x0000000111167824 */ /* 0x000fc800078e0203 */
[----:B------:R-:W3:Y:S03]  /*11d0*/  LDC.64 R28, c[0x0][0x388] ;  /* 0x0000e200ff1c7b82 */ /* 0x000ee60000000a00 */
.L_x_19:
[----:B0-2---:R-:W-:-:S06]  /*11e0*/  IMAD.WIDE.U32 R4, R17, 0x10, R26 ;  /* 0x0000001011047825 */ /* 0x005fcc00078e001a */
[----:B------:R-:W4:Y:S02]  /*11f0*/  LDG.E.128 R4, desc[UR6][R4.64] ;  /* 0x0000000604047981 */ /* 0x000f24000c1e1d00 */
[C---:B----4-:R-:W-:Y:S01]  /*1200*/  FADD R8, -R18.reuse, R4 ;  /* 0x0000000412087221 */ /* 0x050fe20000000100 */
[C---:B------:R-:W-:Y:S01]  /*1210*/  FADD R6, -R18.reuse, R6 ;  /* 0x0000000612067221 */ /* 0x040fe20000000100 */
[----:B------:R-:W-:Y:S02]  /*1220*/  FADD R7, -R18, R7 ;  /* 0x0000000712077221 */ /* 0x000fe40000000100 */
[----:B------:R-:W-:Y:S01]  /*1230*/  FMUL R13, R8, 1.4426950216293334961 ;  /* 0x3fb8aa3b080d7820 */ /* 0x000fe20000400000 */
[----:B------:R-:W-:Y:S01]  /*1240*/  FADD R8, -R18, R5 ;  /* 0x0000000512087221 */ /* 0x000fe20000000100 */
[----:B------:R-:W-:Y:S01]  /*1250*/  FMUL R15, R6, 1.4426950216293334961 ;  /* 0x3fb8aa3b060f7820 */ /* 0x000fe20000400000 */
[----:B------:R-:W-:Y:S01]  /*1260*/  FMUL R25, R7, 1.4426950216293334961 ;  /* 0x3fb8aa3b07197820 */ /* 0x000fe20000400000 */
[----:B---3--:R-:W-:-:S04]  /*1270*/  IMAD.WIDE.U32 R6, R17, 0x10, R28 ;  /* 0x0000001011067825 */ /* 0x008fc800078e001c */
[----:B------:R-:W-:Y:S01]  /*1280*/  FMUL R14, R8, 1.4426950216293334961 ;  /* 0x3fb8aa3b080e7820 */ /* 0x000fe20000400000 */
[----:B------:R-:W-:Y:S02]  /*1290*/  FSETP.GEU.AND P1, PT, R13, -126, PT ;  /* 0xc2fc00000d00780b */ /* 0x000fe40003f2e000 */
[----:B------:R-:W-:Y:S01]  /*12a0*/  FSETP.GEU.AND P3, PT, R15, -126, PT ;  /* 0xc2fc00000f00780b */ /* 0x000fe20003f6e000 */
[----:B------:R-:W-:Y:S01]  /*12b0*/  IMAD.WIDE.U32 R4, R22, 0x10, R26 ;  /* 0x0000001016047825 */ /* 0x000fe200078e001a */
[----:B------:R-:W-:Y:S02]  /*12c0*/  FSETP.GEU.AND P2, PT, R14, -126, PT ;  /* 0xc2fc00000e00780b */ /* 0x000fe40003f4e000 */
[----:B------:R-:W-:-:S07]  /*12d0*/  FSETP.GEU.AND P4, PT, R25, -126, PT ;  /* 0xc2fc00001900780b */ /* 0x000fce0003f8e000 */
[----:B------:R-:W-:Y:S02]  /*12e0*/  @!P1 FMUL R13, R13, 0.5 ;  /* 0x3f0000000d0d9820 */ /* 0x000fe40000400000 */
[----:B------:R-:W-:Y:S02]  /*12f0*/  @!P3 FMUL R15, R15, 0.5 ;  /* 0x3f0000000f0fb820 */ /* 0x000fe40000400000 */
[----:B------:R-:W-:Y:S01]  /*1300*/  @!P2 FMUL R14, R14, 0.5 ;  /* 0x3f0000000e0ea820 */ /* 0x000fe20000400000 */
[----:B------:R-:W0:Y:S01]  /*1310*/  MUFU.EX2 R8, R13 ;  /* 0x0000000d00087308 */ /* 0x000e220000000800 */
[----:B------:R-:W-:-:S07]  /*1320*/  @!P4 FMUL R25, R25, 0.5 ;  /* 0x3f0000001919c820 */ /* 0x000fce0000400000 */
[----:B------:R-:W2:Y:S08]  /*1330*/  MUFU.EX2 R9, R14 ;  /* 0x0000000e00097308 */ /* 0x000eb00000000800 */
[----:B------:R-:W3:Y:S01]  /*1340*/  MUFU.EX2 R10, R15 ;  /* 0x0000000f000a7308 */ /* 0x000ee20000000800 */
[----:B0-----:R-:W-:-:S07]  /*1350*/  @!P1 FMUL R8, R8, R8 ;  /* 0x0000000808089220 */ /* 0x001fce0000400000 */
[----:B------:R-:W0:Y:S01]  /*1360*/  MUFU.EX2 R11, R25 ;  /* 0x00000019000b7308 */ /* 0x000e220000000800 */
[----:B--2---:R-:W-:Y:S01]  /*1370*/  @!P2 FMUL R9, R9, R9 ;  /* 0x000000090909a220 */ /* 0x004fe20000400000 */
[----:B---3--:R-:W-:Y:S01]  /*1380*/  @!P3 FMUL R10, R10, R10 ;  /* 0x0000000a0a0ab220 */ /* 0x008fe20000400000 */
[----:B0-----:R-:W-:-:S05]  /*1390*/  @!P4 FMUL R11, R11, R11 ;  /* 0x0000000b0b0bc220 */ /* 0x001fca0000400000 */
[----:B------:R0:W-:Y:S04]  /*13a0*/  STG.E.128 desc[UR6][R6.64], R8 ;  /* 0x0000000806007986 */ /* 0x0001e8000c101d06 */
[----:B0-----:R-:W2:Y:S02]  /*13b0*/  LDG.E.128 R4, desc[UR6][R4.64] ;  /* 0x0000000604047981 */ /* 0x001ea4000c1e1d00 */
[C---:B--2---:R-:W-:Y:S01]  /*13c0*/  FADD R13, -R18.reuse, R4 ;  /* 0x00000004120d7221 */ /* 0x044fe20000000100 */
[C---:B------:R-:W-:Y:S01]  /*13d0*/  FADD R4, -R18.reuse, R7 ;  /* 0x0000000712047221 */ /* 0x040fe20000000100 */
[C---:B------:R-:W-:Y:S01]  /*13e0*/  FADD R14, -R18.reuse, R5 ;  /* 0x00000005120e7221 */ /* 0x040fe20000000100 */
[----:B------:R-:W-:Y:S01]  /*13f0*/  FADD R15, -R18, R6 ;  /* 0x00000006120f7221 */ /* 0x000fe20000000100 */
[----:B------:R-:W-:Y:S01]  /*1400*/  FMUL R13, R13, 1.4426950216293334961 ;  /* 0x3fb8aa3b0d0d7820 */ /* 0x000fe20000400000 */
[----:B------:R-:W-:Y:S01]  /*1410*/  FMUL R7, R4, 1.4426950216293334961 ;  /* 0x3fb8aa3b04077820 */ /* 0x000fe20000400000 */
[----:B------:R-:W-:Y:S01]  /*1420*/  FMUL R14, R14, 1.4426950216293334961 ;  /* 0x3fb8aa3b0e0e7820 */ /* 0x000fe20000400000 */
[----:B------:R-:W-:Y:S01]  /*1430*/  FMUL R25, R15, 1.4426950216293334961 ;  /* 0x3fb8aa3b0f197820 */ /* 0x000fe20000400000 */
[----:B------:R-:W-:Y:S01]  /*1440*/  FADD R15, R8, R9 ;  /* 0x00000009080f7221 */ /* 0x000fe20000000000 */
[----:B------:R-:W-:Y:S01]  /*1450*/  FSETP.GEU.AND P1, PT, R13, -126, PT ;  /* 0xc2fc00000d00780b */ /* 0x000fe20003f2e000 */
[----:B------:R-:W-:Y:S01]  /*1460*/  IMAD.WIDE.U32 R8, R22, 0x10, R28 ;  /* 0x0000001016087825 */ /* 0x000fe200078e001c */
[----:B------:R-:W-:-:S03]  /*1470*/  FSETP.GEU.AND P4, PT, R7, -126, PT ;  /* 0xc2fc00000700780b */ /* 0x000fc60003f8e000 */
[----:B------:R-:W-:Y:S01]  /*1480*/  FADD R10, R10, R15 ;  /* 0x0000000f0a0a7221 */ /* 0x000fe20000000000 */
[----:B------:R-:W-:Y:S02]  /*1490*/  FSETP.GEU.AND P2, PT, R14, -126, PT ;  /* 0xc2fc00000e00780b */ /* 0x000fe40003f4e000 */
[----:B------:R-:W-:-:S05]  /*14a0*/  FSETP.GEU.AND P3, PT, R25, -126, PT ;  /* 0xc2fc00001900780b */ /* 0x000fca0003f6e000 */
[----:B------:R-:W-:Y:S02]  /*14b0*/  @!P1 FMUL R13, R13, 0.5 ;  /* 0x3f0000000d0d9820 */ /* 0x000fe40000400000 */
[----:B------:R-:W-:-:S04]  /*14c0*/  @!P4 FMUL R7, R7, 0.5 ;  /* 0x3f0000000707c820 */ /* 0x000fc80000400000 */
[----:B------:R-:W-:Y:S01]  /*14d0*/  @!P2 FMUL R14, R14, 0.5 ;  /* 0x3f0000000e0ea820 */ /* 0x000fe20000400000 */
[----:B------:R-:W0:Y:S01]  /*14e0*/  MUFU.EX2 R4, R13 ;  /* 0x0000000d00047308 */ /* 0x000e220000000800 */
[----:B------:R-:W-:-:S07]  /*14f0*/  @!P3 FMUL R25, R25, 0.5 ;  /* 0x3f0000001919b820 */ /* 0x000fce0000400000 */
[----:B------:R-:W2:Y:S08]  /*1500*/  MUFU.EX2 R5, R14 ;  /* 0x0000000e00057308 */ /* 0x000eb00000000800 */
[----:B------:R3:W4:Y:S01]  /*1510*/  MUFU.EX2 R6, R25 ;  /* 0x0000001900067308 */ /* 0x0007220000000800 */
[----:B0-----:R-:W-:-:S07]  /*1520*/  @!P1 FMUL R4, R4, R4 ;  /* 0x0000000404049220 */ /* 0x001fce0000400000 */
[----:B------:R-:W0:Y:S01]  /*1530*/  MUFU.EX2 R7, R7 ;  /* 0x0000000700077308 */ /* 0x000e220000000800 */
[----:B--2---:R-:W-:Y:S01]  /*1540*/  @!P2 FMUL R5, R5, R5 ;  /* 0x000000050505a220 */ /* 0x004fe20000400000 */
[----:B---3--:R-:W-:Y:S01]  /*1550*/  FADD R25, R11, R10 ;  /* 0x0000000a0b197221 */ /* 0x008fe20000000000 */
[----:B----4-:R-:W-:Y:S01]  /*1560*/  @!P3 FMUL R6, R6, R6 ;  /* 0x000000060606b220 */ /* 0x010fe20000400000 */
[----:B0-----:R-:W-:-:S05]  /*1570*/  @!P4 FMUL R7, R7, R7 ;  /* 0x000000070707c220 */ /* 0x001fca0000400000 */
[----:B------:R0:W-:Y:S02]  /*1580*/  STG.E.128 desc[UR6][R8.64], R4 ;  /* 0x0000000408007986 */ /* 0x0001e4000c101d06 */
[----:B0-----:R-:W-:-:S06]  /*1590*/  IMAD.WIDE.U32 R8, R24, 0x10, R26 ;  /* 0x0000001018087825 */ /* 0x001fcc00078e001a */
[----:B------:R-:W2:Y:S01]  /*15a0*/  LDG.E.128 R8, desc[UR6][R8.64] ;  /* 0x0000000608087981 */ /* 0x000ea2000c1e1d00 */
[----:B------:R-:W-:Y:S01]  /*15b0*/  FADD R25, R25, R12 ;  /* 0x0000000c19197221 */ /* 0x000fe20000000000 */
[----:B------:R-:W-:Y:S01]  /*15c0*/  FADD R15, R4, R5 ;  /* 0x00000005040f7221 */ /* 0x000fe20000000000 */
[----:B------:R-:W-:-:S04]  /*15d0*/  IMAD.WIDE.U32 R4, R24, 0x10, R28 ;  /* 0x0000001018047825 */ /* 0x000fc800078e001c */
[----:B------:R-:W-:Y:S01]  /*15e0*/  FADD R6, R6, R15 ;  /* 0x0000000f06067221 */ /* 0x000fe20000000000 */
[C---:B--2---:R-:W-:Y:S01]  /*15f0*/  FADD R10, -R18.reuse, R10 ;  /* 0x0000000a120a7221 */ /* 0x044fe20000000100 */
[C---:B------:R-:W-:Y:S01]  /*1600*/  FADD R11, -R18.reuse, R11 ;  /* 0x0000000b120b7221 */ /* 0x040fe20000000100 */
[C---:B------:R-:W-:Y:S01]  /*1610*/  FADD R13, -R18.reuse, R8 ;  /* 0x00000008120d7221 */ /* 0x040fe20000000100 */
[----:B------:R-:W-:Y:S01]  /*1620*/  FADD R14, -R18, R9 ;  /* 0x00000009120e7221 */ /* 0x000fe20000000100 */
[----:B------:R-:W-:Y:S01]  /*1630*/  FMUL R10, R10, 1.4426950216293334961 ;  /* 0x3fb8aa3b0a0a7820 */ /* 0x000fe20000400000 */
[----:B------:R-:W-:Y:S01]  /*1640*/  FMUL R11, R11, 1.4426950216293334961 ;  /* 0x3fb8aa3b0b0b7820 */ /* 0x000fe20000400000 */
[----:B------:R-:W-:Y:S01]  /*1650*/  FMUL R13, R13, 1.4426950216293334961 ;  /* 0x3fb8aa3b0d0d7820 */ /* 0x000fe20000400000 */
[----:B------:R-:W-:Y:S02]  /*1660*/  FMUL R14, R14, 1.4426950216293334961 ;  /* 0x3fb8aa3b0e0e7820 */ /* 0x000fe40000400000 */
[----:B------:R-:W-:-:S02]  /*1670*/  FSETP.GEU.AND P3, PT, R10, -126, PT ;  /* 0xc2fc00000a00780b */ /* 0x000fc40003f6e000 */
[----:B------:R-:W-:Y:S02]  /*1680*/  FSETP.GEU.AND P4, PT, R11, -126, PT ;  /* 0xc2fc00000b00780b */ /* 0x000fe40003f8e000 */
[----:B------:R-:W-:Y:S02]  /*1690*/  FSETP.GEU.AND P1, PT, R13, -126, PT ;  /* 0xc2fc00000d00780b */ /* 0x000fe40003f2e000 */
[----:B------:R-:W-:-:S07]  /*16a0*/  FSETP.GEU.AND P2, PT, R14, -126, PT ;  /* 0xc2fc00000e00780b */ /* 0x000fce0003f4e000 */
[----:B------:R-:W-:Y:S02]  /*16b0*/  @!P3 FMUL R10, R10, 0.5 ;  /* 0x3f0000000a0ab820 */ /* 0x000fe40000400000 */
[----:B------:R-:W-:Y:S02]  /*16c0*/  @!P4 FMUL R11, R11, 0.5 ;  /* 0x3f0000000b0bc820 */ /* 0x000fe40000400000 */
[----:B------:R-:W-:Y:S02]  /*16d0*/  @!P1 FMUL R13, R13, 0.5 ;  /* 0x3f0000000d0d9820 */ /* 0x000fe40000400000 */
[----:B------:R-:W-:Y:S01]  /*16e0*/  @!P2 FMUL R14, R14, 0.5 ;  /* 0x3f0000000e0ea820 */ /* 0x000fe20000400000 */
[----:B------:R-:W0:Y:S08]  /*16f0*/  MUFU.EX2 R10, R10 ;  /* 0x0000000a000a7308 */ /* 0x000e300000000800 */
[----:B------:R2:W3:Y:S08]  /*1700*/  MUFU.EX2 R8, R13 ;  /* 0x0000000d00087308 */ /* 0x0004f00000000800 */
[----:B------:R-:W4:Y:S01]  /*1710*/  MUFU.EX2 R9, R14 ;  /* 0x0000000e00097308 */ /* 0x000f220000000800 */
[----:B0-----:R-:W-:Y:S01]  /*1720*/  @!P3 FMUL R10, R10, R10 ;  /* 0x0000000a0a0ab220 */ /* 0x001fe20000400000 */
[----:B--2---:R-:W-:-:S06]  /*1730*/  IMAD.WIDE.U32 R12, R23, 0x10, R26 ;  /* 0x00000010170c7825 */ /* 0x004fcc00078e001a */
[----:B------:R-:W0:Y:S01]  /*1740*/  MUFU.EX2 R11, R11 ;  /* 0x0000000b000b7308 */ /* 0x000e220000000800 */
[----:B---3--:R-:W-:Y:S01]  /*1750*/  @!P1 FMUL R8, R8, R8 ;  /* 0x0000000808089220 */ /* 0x008fe20000400000 */
[----:B----4-:R-:W-:Y:S01]  /*1760*/  @!P2 FMUL R9, R9, R9 ;  /* 0x000000090909a220 */ /* 0x010fe20000400000 */
[----:B0-----:R-:W-:-:S05]  /*1770*/  @!P4 FMUL R11, R11, R11 ;  /* 0x0000000b0b0bc220 */ /* 0x001fca0000400000 */
[----:B------:R0:W-:Y:S04]  /*1780*/  STG.E.128 desc[UR6][R4.64], R8 ;  /* 0x0000000804007986 */ /* 0x0001e8000c101d06 */
[----:B------:R-:W2:Y:S01]  /*1790*/  LDG.E.128 R12, desc[UR6][R12.64] ;  /* 0x000000060c0c7981 */ /* 0x000ea2000c1e1d00 */
[----:B------:R-:W-:Y:S01]  /*17a0*/  FADD R6, R7, R6 ;  /* 0x0000000607067221 */ /* 0x000fe20000000000 */
[C---:B------:R-:W-:Y:S01]  /*17b0*/  LEA R24, R3.reuse, R24, 0x2 ;  /* 0x0000001803187211 */ /* 0x040fe200078e10ff */
[----:B------:R-:W-:Y:S02]  /*17c0*/  IMAD R22, R3, 0x4, R22 ;  /* 0x0000000403167824 */ /* 0x000fe400078e0216 */
[----:B------:R-:W-:Y:S01]  /*17d0*/  FADD R6, R25, R6 ;  /* 0x0000000619067221 */ /* 0x000fe20000000000 */
[----:B0-----:R-:W-:-:S04]  /*17e0*/  FADD R8, R8, R9 ;  /* 0x0000000908087221 */ /* 0x001fc80000000000 */
[----:B------:R-:W-:-:S04]  /*17f0*/  FADD R8, R10, R8 ;  /* 0x000000080a087221 */ /* 0x000fc80000000000 */
[----:B------:R-:W-:Y:S01]  /*1800*/  FADD R11, R11, R8 ;  /* 0x000000080b0b7221 */ /* 0x000fe20000000000 */
[----:B------:R-:W-:-:S03]  /*1810*/  IADD3 R8, PT, PT, R3, R17, R3 ;  /* 0x0000001103087210 */ /* 0x000fc60007ffe003 */
[----:B------:R-:W-:Y:S01]  /*1820*/  FADD R6, R6, R11 ;  /* 0x0000000b06067221 */ /* 0x000fe20000000000 */
[----:B------:R-:W-:Y:S01]  /*1830*/  IADD3 R17, PT, PT, R3, R8, R3 ;  /* 0x0000000803117210 */ /* 0x000fe20007ffe003 */
        /* <DEDUP_REMOVED lines=14> */
[----:B------:R-:W0:Y:S01]  /*1920*/  MUFU.EX2 R12, R4 ;  /* 0x00000004000c7308 */ /* 0x000e220000000800 */
[----:B------:R-:W-:Y:S01]  /*1930*/  @!P3 FMUL R9, R9, 0.5 ;  /* 0x3f0000000909b820 */ /* 0x000fe20000400000 */
[----:B------:R-:W-:-:S06]  /*1940*/  @!P4 FMUL R15, R15, 0.5 ;  /* 0x3f0000000f0fc820 */ /* 0x000fcc0000400000 */
[----:B------:R2:W3:Y:S08]  /*1950*/  MUFU.EX2 R13, R5 ;  /* 0x00000005000d7308 */ /* 0x0004f00000000800 */
[----:B------:R-:W4:Y:S01]  /*1960*/  MUFU.EX2 R14, R9 ;  /* 0x00000009000e7308 */ /* 0x000f220000000800 */
[----:B0-----:R-:W-:Y:S01]  /*1970*/  @!P1 FMUL R12, R12, R12 ;  /* 0x0000000c0c0c9220 */ /* 0x001fe20000400000 */
[----:B------:R-:W-:Y:S01]  /*1980*/  ISETP.GE.AND P1, PT, R17, R20, PT ;  /* 0x000000141100720c */ /* 0x000fe20003f26270 */
[----:B--2---:R-:W-:Y:S01]  /*1990*/  IMAD.WIDE.U32 R4, R23, 0x10, R28 ;  /* 0x0000001017047825 */ /* 0x004fe200078e001c */
[----:B------:R-:W-:-:S04]  /*19a0*/  LEA R23, R3, R23, 0x2 ;  /* 0x0000001703177211 */ /* 0x000fc800078e10ff */
[----:B------:R-:W0:Y:S01]  /*19b0*/  MUFU.EX2 R15, R15 ;  /* 0x0000000f000f7308 */ /* 0x000e220000000800 */
[----:B---3--:R-:W-:-:S04]  /*19c0*/  @!P2 FMUL R13, R13, R13 ;  /* 0x0000000d0d0da220 */ /* 0x008fc80000400000 */
[----:B------:R-:W-:Y:S01]  /*19d0*/  FADD R7, R12, R13 ;  /* 0x0000000d0c077221 */ /* 0x000fe20000000000 */
[----:B----4-:R-:W-:-:S04]  /*19e0*/  @!P3 FMUL R14, R14, R14 ;  /* 0x0000000e0e0eb220 */ /* 0x010fc80000400000 */
[----:B------:R-:W-:Y:S01]  /*19f0*/  FADD R10, R14, R7 ;  /* 0x000000070e0a7221 */ /* 0x000fe20000000000 */
[----:B0-----:R-:W-:-:S04]  /*1a00*/  @!P4 FMUL R15, R15, R15 ;  /* 0x0000000f0f0fc220 */ /* 0x001fc80000400000 */
[----:B------:R-:W-:Y:S01]  /*1a10*/  FADD R7, R15, R10 ;  /* 0x0000000a0f077221 */ /* 0x000fe20000000000 */
[----:B------:R0:W-:Y:S03]  /*1a20*/  STG.E.128 desc[UR6][R4.64], R12 ;  /* 0x0000000c04007986 */ /* 0x0001e6000c101d06 */
[----:B0-----:R-:W-:Y:S01]  /*1a30*/  FADD R12, R6, R7 ;  /* 0x00000007060c7221 */ /* 0x001fe20000000000 */
[----:B------:R-:W-:Y:S06]  /*1a40*/  @!P1 BRA `(.L_x_19) ;  /* 0xfffffff400e49947 */ /* 0x000fec000383ffff */
.L_x_15:
[----:B---3--:R-:W-:Y:S05]  /*1a50*/  BSYNC.RECONVERGENT B0 ;  /* 0x0000000000007941 */ /* 0x008fea0003800200 */
.L_x_14:
[----:B------:R-:W-:Y:S01]  /*1a60*/  ISETP.GE.AND P1, PT, R21, R0, PT ;  /* 0x000000001500720c */ /* 0x000fe20003f26270 */
[----:B------:R-:W-:-:S12]  /*1a70*/  BSSY.RECONVERGENT B0, `(.L_x_20) ;  /* 0x000006f000007945 */ /* 0x000fd80003800200 */
[----:B------:R-:W-:Y:S05]  /*1a80*/  @P1 BRA `(.L_x_21) ;  /* 0x0000000400b41947 */ /* 0x000fea0003800000 */
[----:B--2---:R-:W2:Y:S01]  /*1a90*/  I2F.U32.RP R9, R3 ;  /* 0x0000000300097306 */ /* 0x004ea20000209000 */
[----:B0-----:R-:W-:Y:S01]  /*1aa0*/  IMAD.IADD R7, R21, 0x1, R3 ;  /* 0x0000000115077824 */ /* 0x001fe200078e0203 */
[----:B------:R-:W-:Y:S01]  /*1ab0*/  ISETP.NE.U32.AND P3, PT, R3, RZ, PT ;  /* 0x000000ff0300720c */ /* 0x000fe20003f65070 */
[----:B------:R-:W-:Y:S03]  /*1ac0*/  BSSY.RECONVERGENT B1, `(.L_x_22) ;  /* 0x0000030000017945 */ /* 0x000fe60003800200 */
[CC--:B------:R-:W-:Y:S02]  /*1ad0*/  ISETP.GE.AND P1, PT, R7.reuse, R0.reuse, PT ;  /* 0x000000000700720c */ /* 0x0c0fe40003f26270 */
[----:B------:R-:W-:Y:S01]  /*1ae0*/  VIMNMX R6, PT, PT, R7, R0, !PT ;  /* 0x0000000007067248 */ /* 0x000fe20007fe0100 */
[----:B--2---:R-:W0:Y:S02]  /*1af0*/  MUFU.RCP R9, R9 ;  /* 0x0000000900097308 */ /* 0x004e240000001000 */
[----:B0-----:R-:W-:-:S06]  /*1b00*/  VIADD R4, R9, 0xffffffe ;  /* 0x0ffffffe09047836 */ /* 0x001fcc0000000000 */
[----:B------:R0:W2:Y:S02]  /*1b10*/  F2I.FTZ.U32.TRUNC.NTZ R5, R4 ;  /* 0x0000000400057305 */ /* 0x0000a4000021f000 */
[----:B0-----:R-:W-:Y:S01]  /*1b20*/  HFMA2 R4, -RZ, RZ, 0, 0 ;  /* 0x00000000ff047431 */ /* 0x001fe200000001ff */
[----:B--2---:R-:W-:-:S05]  /*1b30*/  IADD3 R8, PT, PT, RZ, -R5, RZ ;  /* 0x80000005ff087210 */ /* 0x004fca0007ffe0ff */
        /* <DEDUP_REMOVED lines=16> */
[----:B------:R-:W-:Y:S02]  /*1c40*/  ISETP.NE.AND P1, PT, R5, 0x3, PT ;  /* 0x000000030500780c */ /* 0x000fe40003f25270 */
[----:B------:R-:W-:-:S11]  /*1c50*/  MOV R5, R21 ;  /* 0x0000001500057202 */ /* 0x000fd60000000f00 */
[----:B------:R-:W-:Y:S05]  /*1c60*/  @!P1 BRA `(.L_x_23) ;  /* 0x0000000000549947 */ /* 0x000fea0003800000 */
[----:B------:R-:W0:Y:S01]  /*1c70*/  LDC.64 R8, c[0x0][0x380] ;  /* 0x0000e000ff087b82 */ /* 0x000e220000000a00 */
[----:B------:R-:W-:Y:S01]  /*1c80*/  VIADD R4, R4, 0x1 ;  /* 0x0000000104047836 */ /* 0x000fe20000000000 */
[----:B------:R-:W-:-:S04]  /*1c90*/  MOV R5, R21 ;  /* 0x0000001500057202 */ /* 0x000fc80000000f00 */
[----:B------:R-:W-:Y:S02]  /*1ca0*/  LOP3.LUT R4, R4, 0x3, RZ, 0xc0, !PT ;  /* 0x0000000304047812 */ /* 0x000fe400078ec0ff */
[----:B------:R-:W2:Y:S03]  /*1cb0*/  LDC.64 R6, c[0x0][0x388] ;  /* 0x0000e200ff067b82 */ /* 0x000ea60000000a00 */
[----:B------:R-:W-:-:S07]  /*1cc0*/  IMAD.MOV R4, RZ, RZ, -R4 ;  /* 0x000000ffff047224 */ /* 0x000fce00078e0a04 */
.L_x_24:
[----:B0-----:R-:W-:-:S06]  /*1cd0*/  IMAD.WIDE R14, R5, 0x4, R8 ;  /* 0x00000004050e7825 */ /* 0x001fcc00078e0208 */
[----:B------:R-:W4:Y:S01]  /*1ce0*/  LDG.E R15, desc[UR6][R14.64] ;  /* 0x000000060e0f7981 */ /* 0x000f22000c1e1900 */
[----:B------:R-:W-:Y:S01]  /*1cf0*/  IADD3 R4, PT, PT, R4, 0x1, RZ ;  /* 0x0000000104047810 */ /* 0x000fe20007ffe0ff */
[----:B---34-:R-:W-:-:S04]  /*1d00*/  FADD R10, -R18, R15 ;  /* 0x0000000f120a7221 */ /* 0x018fc80000000100 */
[----:B------:R-:W-:Y:S01]  /*1d10*/  FMUL R13, R10, 1.4426950216293334961 ;  /* 0x3fb8aa3b0a0d7820 */ /* 0x000fe20000400000 */
[----:B--2---:R-:W-:Y:S01]  /*1d20*/  IMAD.WIDE R10, R5, 0x4, R6 ;  /* 0x00000004050a7825 */ /* 0x004fe200078e0206 */
[----:B------:R-:W-:-:S03]  /*1d30*/  IADD3 R5, PT, PT, R3, R5, RZ ;  /* 0x0000000503057210 */ /* 0x000fc60007ffe0ff */
[----:B------:R-:W-:-:S13]  /*1d40*/  FSETP.GEU.AND P1, PT, R13, -126, PT ;  /* 0xc2fc00000d00780b */ /* 0x000fda0003f2e000 */
[----:B------:R-:W-:-:S04]  /*1d50*/  @!P1 FMUL R13, R13, 0.5 ;  /* 0x3f0000000d0d9820 */ /* 0x000fc80000400000 */
[----:B------:R-:W0:Y:S02]  /*1d60*/  MUFU.EX2 R17, R13 ;  /* 0x0000000d00117308 */ /* 0x000e240000000800 */
[----:B0-----:R-:W-:Y:S01]  /*1d70*/  @!P1 FMUL R17, R17, R17 ;  /* 0x0000001111119220 */ /* 0x001fe20000400000 */
[----:B------:R-:W-:-:S03]  /*1d80*/  ISETP.NE.AND P1, PT, R4, RZ, PT ;  /* 0x000000ff0400720c */ /* 0x000fc60003f25270 */
[----:B------:R-:W-:Y:S01]  /*1d90*/  FADD R12, R17, R12 ;  /* 0x0000000c110c7221 */ /* 0x000fe20000000000 */
[----:B------:R3:W-:Y:S09]  /*1da0*/  STG.E desc[UR6][R10.64], R17 ;  /* 0x000000110a007986 */ /* 0x0007f2000c101906 */
[----:B------:R-:W-:Y:S05]  /*1db0*/  @P1 BRA `(.L_x_24) ;  /* 0xfffffffc00c41947 */ /* 0x000fea000383ffff */
.L_x_23:
[----:B------:R-:W-:Y:S05]  /*1dc0*/  BSYNC.RECONVERGENT B1 ;  /* 0x0000000000017941 */ /* 0x000fea0003800200 */
.L_x_22:
[----:B------:R-:W-:Y:S05]  /*1dd0*/  @!P2 BRA `(.L_x_21) ;  /* 0x0000000000e0a947 */ /* 0x000fea0003800000 */
[----:B------:R-:W0:Y:S01]  /*1de0*/  LDC.64 R8, c[0x0][0x380] ;  /* 0x0000e000ff087b82 */ /* 0x000e220000000a00 */
[----:B------:R-:W-:-:S07]  /*1df0*/  IMAD.SHL.U32 R4, R3, 0x4, RZ ;  /* 0x0000000403047824 */ /* 0x000fce00078e00ff */
[----:B---3--:R-:W2:Y:S02]  /*1e00*/  LDC.64 R10, c[0x0][0x388] ;  /* 0x0000e200ff0a7b82 */ /* 0x008ea40000000a00 */
.L_x_25:
[----:B0-----:R-:W-:-:S05]  /*1e10*/  IMAD.WIDE R6, R5, 0x4, R8 ;  /* 0x0000000405067825 */ /* 0x001fca00078e0208 */
[----:B------:R0:W4:Y:S01]  /*1e20*/  LDG.E R13, desc[UR6][R6.64] ;  /* 0x00000006060d7981 */ /* 0x000122000c1e1900 */
[----:B--2---:R-:W-:Y:S01]  /*1e30*/  IMAD.WIDE R14, R5, 0x4, R10 ;  /* 0x00000004050e7825 */ /* 0x004fe200078e020a */
[----:B0-----:R-:W-:-:S04]  /*1e40*/  IADD3 R6, P2, PT, R4, R6, RZ ;  /* 0x0000000604067210 */ /* 0x001fc80007f5e0ff */
[----:B------:R-:W-:Y:S01]  /*1e50*/  IADD3.X R7, PT, PT, RZ, R7, RZ, P2, !PT ;  /* 0x00000007ff077210 */ /* 0x000fe200017fe4ff */
[----:B----4-:R-:W-:-:S04]  /*1e60*/  FADD R13, -R18, R13 ;  /* 0x0000000d120d7221 */ /* 0x010fc80000000100 */
[----:B------:R-:W-:-:S05]  /*1e70*/  FMUL R17, R13, 1.4426950216293334961 ;  /* 0x3fb8aa3b0d117820 */ /* 0x000fca0000400000 */
[----:B------:R-:W-:-:S13]  /*1e80*/  FSETP.GEU.AND P1, PT, R17, -126, PT ;  /* 0xc2fc00001100780b */ /* 0x000fda0003f2e000 */
[----:B------:R-:W-:-:S04]  /*1e90*/  @!P1 FMUL R17, R17, 0.5 ;  /* 0x3f00000011119820 */ /* 0x000fc80000400000 */
[----:B------:R-:W0:Y:S02]  /*1ea0*/  MUFU.EX2 R13, R17 ;  /* 0x00000011000d7308 */ /* 0x000e240000000800 */
[----:B0-----:R-:W-:-:S05]  /*1eb0*/  @!P1 FMUL R13, R13, R13 ;  /* 0x0000000d0d0d9220 */ /* 0x001fca0000400000 */
[----:B------:R0:W-:Y:S04]  /*1ec0*/  STG.E desc[UR6][R14.64], R13 ;  /* 0x0000000d0e007986 */ /* 0x0001e8000c101906 */
[----:B------:R2:W3:Y:S01]  /*1ed0*/  LDG.E R23, desc[UR6][R6.64] ;  /* 0x0000000606177981 */ /* 0x0004e2000c1e1900 */
[C---:B0-----:R-:W-:Y:S02]  /*1ee0*/  IADD3 R14, P2, PT, R4.reuse, R14, RZ ;  /* 0x0000000e040e7210 */ /* 0x041fe40007f5e0ff */
[----:B--2---:R-:W-:Y:S02]  /*1ef0*/  IADD3 R6, P3, PT, R4, R6, RZ ;  /* 0x0000000604067210 */ /* 0x004fe40007f7e0ff */
[----:B------:R-:W-:-:S03]  /*1f00*/  IADD3.X R15, PT, PT, RZ, R15, RZ, P2, !PT ;  /* 0x0000000fff0f7210 */ /* 0x000fc600017fe4ff */
[----:B------:R-:W-:Y:S02]  /*1f10*/  IMAD.X R7, RZ, RZ, R7, P3 ;  /* 0x000000ffff077224 */ /* 0x000fe400018e0607 */
[----:B---3--:R-:W-:-:S04]  /*1f20*/  FADD R23, -R18, R23 ;  /* 0x0000001712177221 */ /* 0x008fc80000000100 */
        /* <DEDUP_REMOVED lines=9> */
[----:B------:R-:W-:Y:S02]  /*1fc0*/  IADD3.X R15, PT, PT, RZ, R15, RZ, P2, !PT ;  /* 0x0000000fff0f7210 */ /* 0x000fe400017fe4ff */
[----:B------:R-:W-:Y:S01]  /*1fd0*/  IADD3.X R7, PT, PT, RZ, R7, RZ, P3, !PT ;  /* 0x00000007ff077210 */ /* 0x000fe20001ffe4ff */
        /* <DEDUP_REMOVED lines=8> */
[----:B------:R-:W-:Y:S01]  /*2060*/  IADD3 R5, PT, PT, R4, R5, RZ ;  /* 0x0000000504057210 */ /* 0x000fe20007ffe0ff */
[----:B------:R-:W-:-:S04]  /*2070*/  FADD R12, R13, R12 ;  /* 0x0000000c0d0c7221 */ /* 0x000fc80000000000 */
[----:B------:R-:W-:Y:S01]  /*2080*/  FADD R12, R12, R17 ;  /* 0x000000110c0c7221 */ /* 0x000fe20000000000 */
[----:B--2---:R-:W-:-:S03]  /*2090*/  IADD3 R6, P2, PT, R4, R14, RZ ;  /* 0x0000000e04067210 */ /* 0x004fc60007f5e0ff */
[----:B------:R-:W-:Y:S01]  /*20a0*/  FADD R12, R12, R23 ;  /* 0x000000170c0c7221 */ /* 0x000fe20000000000 */
[----:B---3--:R-:W-:Y:S01]  /*20b0*/  FADD R22, -R18, R7 ;  /* 0x0000000712167221 */ /* 0x008fe20000000100 */
[----:B------:R-:W-:-:S03]  /*20c0*/  IMAD.X R7, RZ, RZ, R15, P2 ;  /* 0x000000ffff077224 */ /* 0x000fc600010e060f */
[----:B------:R-:W-:-:S05]  /*20d0*/  FMUL R22, R22, 1.4426950216293334961 ;  /* 0x3fb8aa3b16167820 */ /* 0x000fca0000400000 */
[----:B------:R-:W-:-:S13]  /*20e0*/  FSETP.GEU.AND P1, PT, R22, -126, PT ;  /* 0xc2fc00001600780b */ /* 0x000fda0003f2e000 */
[----:B------:R-:W-:-:S04]  /*20f0*/  @!P1 FMUL R22, R22, 0.5 ;  /* 0x3f00000016169820 */ /* 0x000fc80000400000 */
[----:B------:R-:W2:Y:S02]  /*2100*/  MUFU.EX2 R25, R22 ;  /* 0x0000001600197308 */ /* 0x000ea40000000800 */
[----:B--2---:R-:W-:Y:S01]  /*2110*/  @!P1 FMUL R25, R25, R25 ;  /* 0x0000001919199220 */ /* 0x004fe20000400000 */
[----:B------:R-:W-:-:S03]  /*2120*/  ISETP.GE.AND P1, PT, R5, R0, PT ;  /* 0x000000000500720c */ /* 0x000fc60003f26270 */
[----:B------:R-:W-:Y:S01]  /*2130*/  FADD R12, R12, R25 ;  /* 0x000000190c0c7221 */ /* 0x000fe20000000000 */
[----:B------:R0:W-:Y:S09]  /*2140*/  STG.E desc[UR6][R6.64], R25 ;  /* 0x0000001906007986 */ /* 0x0001f2000c101906 */
[----:B------:R-:W-:Y:S05]  /*2150*/  @!P1 BRA `(.L_x_25) ;  /* 0xfffffffc002c9947 */ /* 0x000fea000383ffff */
.L_x_21:
[----:B------:R-:W-:Y:S05]  /*2160*/  BSYNC.RECONVERGENT B0 ;  /* 0x0000000000007941 */ /* 0x000fea0003800200 */
.L_x_20:
[----:B0-----:R-:W0:Y:S02]  /*2170*/  SHFL.DOWN PT, R5, R12, 0x10, 0x1f ;  /* 0x0a001f000c057f89 */ /* 0x001e2400000e0000 */
[----:B0-----:R-:W-:-:S05]  /*2180*/  FADD R5, R5, R12 ;  /* 0x0000000c05057221 */ /* 0x001fca0000000000 */
[----:B------:R-:W0:Y:S02]  /*2190*/  SHFL.DOWN PT, R0, R5, 0x8, 0x1f ;  /* 0x09001f0005007f89 */ /* 0x000e2400000e0000 */
[----:B0-----:R-:W-:-:S05]  /*21a0*/  FADD R0, R5, R0 ;  /* 0x0000000005007221 */ /* 0x001fca0000000000 */
[----:B------:R-:W0:Y:S02]  /*21b0*/  SHFL.DOWN PT, R7, R0, 0x4, 0x1f ;  /* 0x08801f0000077f89 */ /* 0x000e2400000e0000 */
[----:B0-----:R-:W-:-:S05]  /*21c0*/  FADD R7, R0, R7 ;  /* 0x0000000700077221 */ /* 0x001fca0000000000 */
[----:B------:R-:W0:Y:S02]  /*21d0*/  SHFL.DOWN PT, R4, R7, 0x2, 0x1f ;  /* 0x08401f0007047f89 */ /* 0x000e2400000e0000 */
[----:B0-----:R-:W-:-:S05]  /*21e0*/  FADD R4, R7, R4 ;  /* 0x0000000407047221 */ /* 0x001fca0000000000 */
[----:B--2---:R-:W0:Y:S02]  /*21f0*/  SHFL.DOWN PT, R9, R4, 0x1, 0x1f ;  /* 0x08201f0004097f89 */ /* 0x004e2400000e0000 */
[----:B0-----:R-:W-:-:S05]  /*2200*/  FADD R6, R4, R9 ;  /* 0x0000000904067221 */ /* 0x001fca0000000000 */
[----:B------:R0:W-:Y:S01]  /*2210*/  @!P0 STS [R19+UR4], R6 ;  /* 0x0000000613008988 */ /* 0x0001e20008000804 */
[----:B------:R-:W-:Y:S01]  /*2220*/  BAR.SYNC.DEFER_BLOCKING 0x0 ;  /* 0x0000000000007b1d */ /* 0x000fe20000010000 */
[----:B------:R-:W-:-:S13]  /*2230*/  ISETP.GT.U32.AND P0, PT, R2, 0x1f, PT ;  /* 0x0000001f0200780c */ /* 0x000fda0003f04070 */
[----:B0-----:R-:W-:Y:S05]  /*2240*/  @P0 BRA `(.L_x_26) ;  /* 0x00000000003c0947 */ /* 0x001fea0003800000 */
[----:B-1----:R-:W0:Y:S01]  /*2250*/  LDS R16, [R16] ;  /* 0x0000000010107984 */ /* 0x002e220000000800 */
[----:B------:R-:W-:-:S03]  /*2260*/  UMOV UR5, 0xffffffff ;  /* 0xffffffff00057882 */ /* 0x000fc60000000000 */
[----:B------:R-:W-:Y:S05]  /*2270*/  BRA.DIV UR5, `(.L_x_27) ;  /* 0x0000000e057c7947 */ /* 0x000fea000b800000 */
        /* <DEDUP_REMOVED lines=8> */
[----:B------:R0:W1:Y:S02]  /*2300*/  SHFL.DOWN PT, R9, R4, 0x1, 0x1f ;  /* 0x08201f0004097f89 */ /* 0x00006400000e0000 */
.L_x_51:
[----:B------:R-:W-:Y:S01]  /*2310*/  ISETP.NE.AND P0, PT, R2, RZ, PT ;  /* 0x000000ff0200720c */ /* 0x000fe20003f05270 */
[----:B-1----:R-:W-:-:S12]  /*2320*/  FADD R9, R4, R9 ;  /* 0x0000000904097221 */ /* 0x002fd80000000000 */
[----:B------:R2:W-:Y:S02]  /*2330*/  @!P0 STS [UR4], R9 ;  /* 0x00000009ff008988 */ /* 0x0005e40008000804 */
.L_x_26:
[----:B------:R-:W-:Y:S05]  /*2340*/  WARPSYNC.ALL ;  /* 0x0000000000007948 */ /* 0x000fea0003800000 */
[----:B------:R-:W-:Y:S01]  /*2350*/  ISETP.GE.AND P3, PT, R2, R20, PT ;  /* 0x000000140200720c */ /* 0x000fe20003f66270 */
[----:B------:R-:W-:Y:S06]  /*2360*/  BAR.SYNC.DEFER_BLOCKING 0x0 ;  /* 0x0000000000007b1d */ /* 0x000fec0000010000 */
[----:B------:R-:W0:Y:S02]  /*2370*/  LDS R0, [UR4] ;  /* 0x00000004ff007984 */ /* 0x000e240008000800 */
[----:B0-----:R-:W-:-:S04]  /*2380*/  IADD3 R4, PT, PT, R0, 0x1800000, RZ ;  /* 0x0180000000047810 */ /* 0x001fc80007ffe0ff */
[----:B------:R-:W-:-:S04]  /*2390*/  LOP3.LUT R4, R4, 0x7f800000, RZ, 0xc0, !PT ;  /* 0x7f80000004047812 */ /* 0x000fc800078ec0ff */
[----:B------:R-:W-:-:S13]  /*23a0*/  ISETP.GT.U32.AND P0, PT, R4, 0x1ffffff, PT ;  /* 0x01ffffff0400780c */ /* 0x000fda0003f04070 */
[----:B------:R-:W-:Y:S05]  /*23b0*/  @P0 BRA `(.L_x_28) ;  /* 0x00000000000c0947 */ /* 0x000fea0003800000 */
[----:B------:R-:W-:-:S07]  /*23c0*/  MOV R4, 0x23e0 ;  /* 0x000023e000047802 */ /* 0x000fce0000000f00 */
[----:B-1234-:R-:W-:Y:S05]  /*23d0*/  CALL.REL.NOINC `($__internal_0_$__cuda_sm20_rcp_rn_f32_slowpath) ;  /* 0x0000000c00b47944 */ /* 0x01efea0003c00000 */
[----:B------:R-:W-:Y:S05]  /*23e0*/  BRA `(.L_x_29) ;  /* 0x0000000000107947 */ /* 0x000fea0003800000 */
.L_x_28:
[----:B------:R-:W0:Y:S02]  /*23f0*/  MUFU.RCP R5, R0 ;  /* 0x0000000000057308 */ /* 0x000e240000001000 */
[----:B0-----:R-:W-:-:S04]  /*2400*/  FFMA R4, R0, R5, -1 ;  /* 0xbf80000000047423 */ /* 0x001fc80000000005 */
[----:B------:R-:W-:-:S04]  /*2410*/  FADD.FTZ R4, -R4, -RZ ;  /* 0x800000ff04047221 */ /* 0x000fc80000010100 */
[----:B------:R-:W-:-:S07]  /*2420*/  FFMA R14, R5, R4, R5 ;  /* 0x00000004050e7223 */ /* 0x000fce0000000005 */
.L_x_29:
[----:B------:R-:W-:Y:S04]  /*2430*/  BSSY.RECONVERGENT B0, `(.L_x_30) ;  /* 0x0000058000007945 */ /* 0x000fe80003800200 */
[----:B------:R-:W-:Y:S05]  /*2440*/  @P3 BRA `(.L_x_31) ;  /* 0x0000000400583947 */ /* 0x000fea0003800000 */
[----:B------:R-:W0:Y:S01]  /*2450*/  I2F.U32.RP R8, R3 ;  /* 0x0000000300087306 */ /* 0x000e220000209000 */
[----:B------:R-:W-:Y:S01]  /*2460*/  IADD3 R7, PT, PT, R2, R3, RZ ;  /* 0x0000000302077210 */ /* 0x000fe20007ffe0ff */
[----:B------:R-:W-:Y:S01]  /*2470*/  BSSY.RECONVERGENT B1, `(.L_x_32) ;  /* 0x000002b000017945 */ /* 0x000fe20003800200 */
[----:B------:R-:W-:Y:S02]  /*2480*/  ISETP.NE.U32.AND P2, PT, R3, RZ, PT ;  /* 0x000000ff0300720c */ /* 0x000fe40003f45070 */
[----:B------:R-:W-:Y:S02]  /*2490*/  ISETP.GE.U32.AND P0, PT, R7, R20, PT ;  /* 0x000000140700720c */ /* 0x000fe40003f06070 */
[----:B------:R-:W-:Y:S01]  /*24a0*/  VIMNMX.U32 R0, PT, PT, R20, R7, !PT ;  /* 0x0000000714007248 */ /* 0x000fe20007fe0000 */
[----:B0-----:R-:W0:Y:S02]  /*24b0*/  MUFU.RCP R8, R8 ;  /* 0x0000000800087308 */ /* 0x001e240000001000 */
[----:B0-----:R-:W-:-:S06]  /*24c0*/  VIADD R4, R8, 0xffffffe ;  /* 0x0ffffffe08047836 */ /* 0x001fcc0000000000 */
[----:B------:R0:W5:Y:S02]  /*24d0*/  F2I.FTZ.U32.TRUNC.NTZ R5, R4 ;  /* 0x0000000400057305 */ /* 0x000164000021f000 */
[----:B0-----:R-:W-:Y:S01]  /*24e0*/  IMAD.MOV.U32 R4, RZ, RZ, RZ ;  /* 0x000000ffff047224 */ /* 0x001fe200078e00ff */
[----:B-----5:R-:W-:-:S05]  /*24f0*/  IADD3 R6, PT, PT, RZ, -R5, RZ ;  /* 0x80000005ff067210 */ /* 0x020fca0007ffe0ff */
[----:B--2---:R-:W-:Y:S01]  /*2500*/  IMAD R9, R6, R3, RZ ;  /* 0x0000000306097224 */ /* 0x004fe200078e02ff */
[----:B------:R-:W-:-:S03]  /*2510*/  SEL R6, RZ, 0x1, P0 ;  /* 0x00000001ff067807 */ /* 0x000fc60000000000 */
[----:B------:R-:W-:Y:S01]  /*2520*/  IMAD.HI.U32 R9, R5, R9, R4 ;  /* 0x0000000905097227 */ /* 0x000fe200078e0004 */
[----:B------:R-:W-:-:S05]  /*2530*/  IADD3 R0, PT, PT, R0, -R7, -R6 ;  /* 0x8000000700007210 */ /* 0x000fca0007ffe806 */
[----:B------:R-:W-:-:S05]  /*2540*/  IMAD.HI.U32 R9, R9, R0, RZ ;  /* 0x0000000009097227 */ /* 0x000fca00078e00ff */
[----:B------:R-:W-:-:S05]  /*2550*/  IADD3 R4, PT, PT, -R9, RZ, RZ ;  /* 0x000000ff09047210 */ /* 0x000fca0007ffe1ff */
[----:B------:R-:W-:-:S05]  /*2560*/  IMAD R0, R3, R4, R0 ;  /* 0x0000000403007224 */ /* 0x000fca00078e0200 */
[----:B------:R-:W-:-:S13]  /*2570*/  ISETP.GE.U32.AND P0, PT, R0, R3, PT ;  /* 0x000000030000720c */ /* 0x000fda0003f06070 */
[----:B------:R-:W-:Y:S01]  /*2580*/  @P0 IADD3 R0, PT, PT, R0, -R3, RZ ;  /* 0x8000000300000210 */ /* 0x000fe20007ffe0ff */
[----:B------:R-:W-:-:S03]  /*2590*/  @P0 VIADD R9, R9, 0x1 ;  /* 0x0000000109090836 */ /* 0x000fc60000000000 */
[----:B------:R-:W-:-:S13]  /*25a0*/  ISETP.GE.U32.AND P1, PT, R0, R3, PT ;  /* 0x000000030000720c */ /* 0x000fda0003f26070 */
[----:B------:R-:W-:Y:S02]  /*25b0*/  @P1 IADD3 R9, PT, PT, R9, 0x1, RZ ;  /* 0x0000000109091810 */ /* 0x000fe40007ffe0ff */
[----:B------:R-:W-:-:S04]  /*25c0*/  @!P2 LOP3.LUT R9, RZ, R3, RZ, 0x33, !PT ;  /* 0x00000003ff09a212 */ /* 0x000fc800078e33ff */
[----:B------:R-:W-:-:S04]  /*25d0*/  IADD3 R0, PT, PT, R6, R9, RZ ;  /* 0x0000000906007210 */ /* 0x000fc80007ffe0ff */
[C---:B------:R-:W-:Y:S02]  /*25e0*/  LOP3.LUT R4, R0.reuse, 0x3, RZ, 0xc0, !PT ;  /* 0x0000000300047812 */ /* 0x040fe400078ec0ff */
[----:B------:R-:W-:Y:S02]  /*25f0*/  ISETP.GE.U32.AND P1, PT, R0, 0x3, PT ;  /* 0x000000030000780c */ /* 0x000fe40003f26070 */
[----:B------:R-:W-:-:S13]  /*2600*/  ISETP.NE.AND P0, PT, R4, 0x3, PT ;  /* 0x000000030400780c */ /* 0x000fda0003f05270 */
[----:B------:R-:W-:Y:S05]  /*2610*/  @!P0 BRA `(.L_x_33) ;  /* 0x0000000000408947 */ /* 0x000fea0003800000 */
[----:B------:R-:W0:Y:S01]  /*2620*/  LDC.64 R8, c[0x0][0x388] ;  /* 0x0000e200ff087b82 */ /* 0x000e220000000a00 */
[----:B------:R-:W-:-:S05]  /*2630*/  VIADD R0, R0, 0x1 ;  /* 0x0000000100007836 */ /* 0x000fca0000000000 */
[----:B------:R-:W-:Y:S01]  /*2640*/  LOP3.LUT R0, R0, 0x3, RZ, 0xc0, !PT ;  /* 0x0000000300007812 */ /* 0x000fe200078ec0ff */
[----:B0-----:R-:W-:-:S04]  /*2650*/  IMAD.WIDE.U32 R8, R2, 0x10, R8 ;  /* 0x0000001002087825 */ /* 0x001fc800078e0008 */
[C---:B------:R-:W-:Y:S01]  /*2660*/  IMAD R2, R0.reuse, R3, R2 ;  /* 0x0000000300027224 */ /* 0x040fe200078e0202 */
[----:B------:R-:W-:-:S07]  /*2670*/  IADD3 R0, PT, PT, -R0, RZ, RZ ;  /* 0x000000ff00007210 */ /* 0x000fce0007ffe1ff */
.L_x_34:
[----:B------:R-:W2:Y:S01]  /*2680*/  LDG.E.128 R4, desc[UR6][R8.64] ;  /* 0x0000000608047981 */ /* 0x000ea2000c1e1d00 */
[----:B------:R-:W-:-:S04]  /*2690*/  IADD3 R0, PT, PT, R0, 0x1, RZ ;  /* 0x0000000100007810 */ /* 0x000fc80007ffe0ff */
[----:B------:R-:W-:Y:S01]  /*26a0*/  ISETP.NE.AND P0, PT, R0, RZ, PT ;  /* 0x000000ff0000720c */ /* 0x000fe20003f05270 */
[-C--:B--2---:R-:W-:Y:S01]  /*26b0*/  FMUL R4, R4, R14.reuse ;  /* 0x0000000e04047220 */ /* 0x084fe20000400000 */
[-C--:B------:R-:W-:Y:S01]  /*26c0*/  FMUL R5, R5, R14.reuse ;  /* 0x0000000e05057220 */ /* 0x080fe20000400000 */
[-C--:B------:R-:W-:Y:S01]  /*26d0*/  FMUL R6, R6, R14.reuse ;  /* 0x0000000e06067220 */ /* 0x080fe20000400000 */
[----:B------:R-:W-:-:S05]  /*26e0*/  FMUL R7, R7, R14 ;  /* 0x0000000e07077220 */ /* 0x000fca0000400000 */
[----:B------:R0:W-:Y:S02]  /*26f0*/  STG.E.128 desc[UR6][R8.64], R4 ;  /* 0x0000000408007986 */ /* 0x0001e4000c101d06 */
[----:B0-----:R-:W-:Y:S02]  /*2700*/  IMAD.WIDE.U32 R8, R3, 0x10, R8 ;  /* 0x0000001003087825 */ /* 0x001fe400078e0008 */
[----:B------:R-:W-:Y:S05]  /*2710*/  @P0 BRA `(.L_x_34) ;  /* 0xfffffffc00d80947 */ /* 0x000fea000383ffff */
.L_x_33:
[----:B------:R-:W-:Y:S05]  /*2720*/  BSYNC.RECONVERGENT B1 ;  /* 0x0000000000017941 */ /* 0x000fea0003800200 */
.L_x_32:
[----:B------:R-:W-:Y:S05]  /*2730*/  @!P1 BRA `(.L_x_31) ;  /* 0x00000000009c9947 */ /* 0x000fea0003800000 */
[----:B-1-3--:R-:W0:Y:S01]  /*2740*/  LDC.64 R16, c[0x0][0x388] ;  /* 0x0000e200ff107b82 */ /* 0x00ae220000000a00 */
[C-C-:B------:R-:W-:Y:S01]  /*2750*/  IMAD R13, R3.reuse, 0x2, R2.reuse ;  /* 0x00000002030d7824 */ /* 0x140fe200078e0202 */
[----:B------:R-:W-:Y:S01]  /*2760*/  IADD3 R0, PT, PT, R2, R3, RZ ;  /* 0x0000000302007210 */ /* 0x000fe20007ffe0ff */
[----:B------:R-:W-:-:S07]  /*2770*/  IMAD R12, R3, 0x3, R2 ;  /* 0x00000003030c7824 */ /* 0x000fce00078e0202 */
.L_x_35:
[----:B01----:R-:W-:-:S05]  /*2780*/  IMAD.WIDE.U32 R8, R2, 0x10, R16 ;  /* 0x0000001002087825 */ /* 0x003fca00078e0010 */
[----:B------:R-:W2:Y:S01]  /*2790*/  LDG.E.128 R4, desc[UR6][R8.64] ;  /* 0x0000000608047981 */ /* 0x000ea2000c1e1d00 */
[----:B------:R-:W-:-:S04]  /*27a0*/  IMAD.WIDE.U32 R24, R0, 0x10, R16 ;  /* 0x0000001000187825 */ /* 0x000fc800078e0010 */
[-C--:B--2---:R-:W-:Y:S01]  /*27b0*/  FMUL R4, R4, R14.reuse ;  /* 0x0000000e04047220 */ /* 0x084fe20000400000 */
[-C--:B------:R-:W-:Y:S01]  /*27c0*/  FMUL R5, R5, R14.reuse ;  /* 0x0000000e05057220 */ /* 0x080fe20000400000 */
[-C--:B------:R-:W-:Y:S01]  /*27d0*/  FMUL R6, R6, R14.reuse ;  /* 0x0000000e06067220 */ /* 0x080fe20000400000 */
[----:B------:R-:W-:-:S05]  /*27e0*/  FMUL R7, R7, R14 ;  /* 0x0000000e07077220 */ /* 0x000fca0000400000 */
[----:B------:R0:W-:Y:S04]  /*27f0*/  STG.E.128 desc[UR6][R8.64], R4 ;  /* 0x0000000408007986 */ /* 0x0001e8000c101d06 */
[----:B0-----:R-:W2:Y:S01]  /*2800*/  LDG.E.128 R4, desc[UR6][R24.64] ;  /* 0x0000000618047981 */ /* 0x001ea2000c1e1d00 */
[----:B------:R-:W-:-:S04]  /*2810*/  IMAD.WIDE.U32 R22, R13, 0x10, R16 ;  /* 0x000000100d167825 */ /* 0x000fc800078e0010 */
[-C--:B--2---:R-:W-:Y:S01]  /*2820*/  FMUL R4, R4, R14.reuse ;  /* 0x0000000e04047220 */ /* 0x084fe20000400000 */
[-C--:B------:R-:W-:Y:S01]  /*2830*/  FMUL R5, R5, R14.reuse ;  /* 0x0000000e05057220 */ /* 0x080fe20000400000 */
[-C--:B------:R-:W-:Y:S01]  /*2840*/  FMUL R6, R6, R14.reuse ;  /* 0x0000000e06067220 */ /* 0x080fe20000400000 */
[----:B------:R-:W-:-:S05]  /*2850*/  FMUL R7, R7, R14 ;  /* 0x0000000e07077220 */ /* 0x000fca0000400000 */
[----:B------:R0:W-:Y:S04]  /*2860*/  STG.E.128 desc[UR6][R24.64], R4 ;  /* 0x0000000418007986 */ /* 0x0001e8000c101d06 */
[----:B------:R-:W2:Y:S01]  /*2870*/  LDG.E.128 R8, desc[UR6][R22.64] ;  /* 0x0000000616087981 */ /* 0x000ea2000c1e1d00 */
[----:B----4-:R-:W-:-:S04]  /*2880*/  IMAD.WIDE.U32 R18, R12, 0x10, R16 ;  /* 0x000000100c127825 */ /* 0x010fc800078e0010 */
[-C--:B--2---:R-:W-:Y:S01]  /*2890*/  FMUL R8, R8, R14.reuse ;  /* 0x0000000e08087220 */ /* 0x084fe20000400000 */
[-C--:B------:R-:W-:Y:S01]  /*28a0*/  FMUL R9, R9, R14.reuse ;  /* 0x0000000e09097220 */ /* 0x080fe20000400000 */
[-C--:B------:R-:W-:Y:S01]  /*28b0*/  FMUL R10, R10, R14.reuse ;  /* 0x0000000e0a0a7220 */ /* 0x080fe20000400000 */
[----:B------:R-:W-:-:S05]  /*28c0*/  FMUL R11, R11, R14 ;  /* 0x0000000e0b0b7220 */ /* 0x000fca0000400000 */
[----:B------:R1:W-:Y:S04]  /*28d0*/  STG.E.128 desc[UR6][R22.64], R8 ;  /* 0x0000000816007986 */ /* 0x0003e8000c101d06 */
[----:B0-----:R-:W2:Y:S01]  /*28e0*/  LDG.E.128 R4, desc[UR6][R18.64] ;  /* 0x0000000612047981 */ /* 0x001ea2000c1e1d00 */
[C---:B------:R-:W-:Y:S01]  /*28f0*/  IADD3 R2, PT, PT, R3.reuse, R2, R3 ;  /* 0x0000000203027210 */ /* 0x040fe20007ffe003 */
[C---:B------:R-:W-:Y:S01]  /*2900*/  IMAD R13, R3.reuse, 0x4, R13 ;  /* 0x00000004030d7824 */ /* 0x040fe200078e020d */
[C---:B------:R-:W-:Y:S02]  /*2910*/  LEA R0, R3.reuse, R0, 0x2 ;  /* 0x0000000003007211 */ /* 0x040fe400078e10ff */
[C---:B------:R-:W-:Y:S02]  /*2920*/  IADD3 R2, PT, PT, R3.reuse, R2, R3 ;  /* 0x0000000203027210 */ /* 0x040fe40007ffe003 */
[----:B------:R-:W-:-:S02]  /*2930*/  LEA R12, R3, R12, 0x2 ;  /* 0x0000000c030c7211 */ /* 0x000fc400078e10ff */
[----:B------:R-:W-:Y:S01]  /*2940*/  ISETP.GE.AND P0, PT, R2, R20, PT ;  /* 0x000000140200720c */ /* 0x000fe20003f06270 */
[-C--:B--2---:R-:W-:Y:S01]  /*2950*/  FMUL R4, R4, R14.reuse ;  /* 0x0000000e04047220 */ /* 0x084fe20000400000 */
[-C--:B------:R-:W-:Y:S01]  /*2960*/  FMUL R5, R5, R14.reuse ;  /* 0x0000000e05057220 */ /* 0x080fe20000400000 */
[-C--:B------:R-:W-:Y:S01]  /*2970*/  FMUL R6, R6, R14.reuse ;  /* 0x0000000e06067220 */ /* 0x080fe20000400000 */
[----:B------:R-:W-:-:S05]  /*2980*/  FMUL R7, R7, R14 ;  /* 0x0000000e07077220 */ /* 0x000fca0000400000 */
[----:B------:R1:W-:Y:S04]  /*2990*/  STG.E.128 desc[UR6][R18.64], R4 ;  /* 0x0000000412007986 */ /* 0x0003e8000c101d06 */
[----:B------:R-:W-:Y:S05]  /*29a0*/  @!P0 BRA `(.L_x_35) ;  /* 0xfffffffc00748947 */ /* 0x000fea000383ffff */
.L_x_31:
[----:B------:R-:W-:Y:S05]  /*29b0*/  BSYNC.RECONVERGENT B0 ;  /* 0x0000000000007941 */ /* 0x000fea0003800200 */
.L_x_30:
[----:B------:R-:W0:Y:S02]  /*29c0*/  LDCU UR4, c[0x0][0x390] ;  /* 0x00007200ff0477ac */ /* 0x000e240008000800 */
[----:B0-----:R-:W-:-:S13]  /*29d0*/  ISETP.GE.AND P0, PT, R21, UR4, PT ;  /* 0x0000000415007c0c */ /* 0x001fda000bf06270 */
[----:B------:R-:W-:Y:S05]  /*29e0*/  @P0 EXIT ;  /* 0x000000000000094d */ /* 0x000fea0003800000 */
[----:B-1----:R-:W0:Y:S01]  /*29f0*/  I2F.U32.RP R6, R3 ;  /* 0x0000000300067306 */ /* 0x002e220000209000 */
[----:B------:R-:W-:Y:S01]  /*2a00*/  IADD3 R0, PT, PT, R21, R3, RZ ;  /* 0x0000000315007210 */ /* 0x000fe20007ffe0ff */
[----:B------:R-:W-:Y:S01]  /*2a10*/  BSSY.RECONVERGENT B0, `(.L_x_36) ;  /* 0x0000027000007945 */ /* 0x000fe20003800200 */
[----:B------:R-:W-:Y:S02]  /*2a20*/  ISETP.NE.U32.AND P2, PT, R3, RZ, PT ;  /* 0x000000ff0300720c */ /* 0x000fe40003f45070 */
[C---:B------:R-:W-:Y:S02]  /*2a30*/  ISETP.GE.AND P0, PT, R0.reuse, UR4, PT ;  /* 0x0000000400007c0c */ /* 0x040fe4000bf06270 */
[----:B------:R-:W-:Y:S01]  /*2a40*/  VIMNMX R7, PT, PT, R0, UR4, !PT ;  /* 0x0000000400077c48 */ /* 0x000fe2000ffe0100 */
[----:B0-----:R-:W0:Y:S02]  /*2a50*/  MUFU.RCP R6, R6 ;  /* 0x0000000600067308 */ /* 0x001e240000001000 */
[----:B0-----:R-:W-:-:S06]  /*2a60*/  IADD3 R4, PT, PT, R6, 0xffffffe, RZ ;  /* 0x0ffffffe06047810 */ /* 0x001fcc0007ffe0ff */
[----:B------:R0:W1:Y:S02]  /*2a70*/  F2I.FTZ.U32.TRUNC.NTZ R5, R4 ;  /* 0x0000000400057305 */ /* 0x000064000021f000 */
[----:B0-----:R-:W-:Y:S02]  /*2a80*/  HFMA2 R4, -RZ, RZ, 0, 0 ;  /* 0x00000000ff047431 */ /* 0x001fe400000001ff */
[----:B-1----:R-:W-:-:S04]  /*2a90*/  IMAD.MOV R2, RZ, RZ, -R5 ;  /* 0x000000ffff027224 */ /* 0x002fc800078e0a05 */
[----:B--2---:R-:W-:Y:S01]  /*2aa0*/  IMAD R9, R2, R3, RZ ;  /* 0x0000000302097224 */ /* 0x004fe200078e02ff */
[----:B------:R-:W-:-:S03]  /*2ab0*/  SEL R2, RZ, 0x1, P0 ;  /* 0x00000001ff027807 */ /* 0x000fc60000000000 */
[----:B------:R-:W-:Y:S01]  /*2ac0*/  IMAD.HI.U32 R9, R5, R9, R4 ;  /* 0x0000000905097227 */ /* 0x000fe200078e0004 */
[----:B------:R-:W-:-:S05]  /*2ad0*/  IADD3 R0, PT, PT, R7, -R0, -R2 ;  /* 0x8000000007007210 */ /* 0x000fca0007ffe802 */
[----:B------:R-:W-:-:S04]  /*2ae0*/  IMAD.HI.U32 R9, R9, R0, RZ ;  /* 0x0000000009097227 */ /* 0x000fc800078e00ff */
[----:B------:R-:W-:-:S04]  /*2af0*/  IMAD.MOV R4, RZ, RZ, -R9 ;  /* 0x000000ffff047224 */ /* 0x000fc800078e0a09 */
[----:B------:R-:W-:-:S05]  /*2b00*/  IMAD R0, R3, R4, R0 ;  /* 0x0000000403007224 */ /* 0x000fca00078e0200 */
[----:B------:R-:W-:-:S13]  /*2b10*/  ISETP.GE.U32.AND P0, PT, R0, R3, PT ;  /* 0x000000030000720c */ /* 0x000fda0003f06070 */
[-C--:B------:R-:W-:Y:S02]  /*2b20*/  @P0 IADD3 R0, PT, PT, R0, -R3.reuse, RZ ;  /* 0x8000000300000210 */ /* 0x080fe40007ffe0ff */
[----:B------:R-:W-:Y:S02]  /*2b30*/  @P0 IADD3 R9, PT, PT, R9, 0x1, RZ ;  /* 0x0000000109090810 */ /* 0x000fe40007ffe0ff */
        /* <DEDUP_REMOVED lines=9> */
[----:B------:R-:W-:-:S04]  /*2bd0*/  IADD3 R0, PT, PT, R0, 0x1, RZ ;  /* 0x0000000100007810 */ /* 0x000fc80007ffe0ff */
[----:B------:R-:W-:-:S05]  /*2be0*/  LOP3.LUT R0, R0, 0x3, RZ, 0xc0, !PT ;  /* 0x0000000300007812 */ /* 0x000fca00078ec0ff */
[----:B------:R-:W-:-:S07]  /*2bf0*/  IMAD.MOV R0, RZ, RZ, -R0 ;  /* 0x000000ffff007224 */ /* 0x000fce00078e0a00 */
.L_x_38:
[----:B01----:R-:W-:-:S05]  /*2c00*/  IMAD.WIDE R4, R21, 0x4, R6 ;  /* 0x0000000415047825 */ /* 0x003fca00078e0206 */
[----:B------:R-:W2:Y:S01]  /*2c10*/  LDG.E R9, desc[UR6][R4.64] ;  /* 0x0000000604097981 */ /* 0x000ea2000c1e1900 */
[----:B------:R-:W-:Y:S02]  /*2c20*/  IADD3 R0, PT, PT, R0, 0x1, RZ ;  /* 0x0000000100007810 */ /* 0x000fe40007ffe0ff */
[----:B------:R-:W-:Y:S02]  /*2c30*/  IADD3 R21, PT, PT, R3, R21, RZ ;  /* 0x0000001503157210 */ /* 0x000fe40007ffe0ff */
[----:B------:R-:W-:Y:S01]  /*2c40*/  ISETP.NE.AND P0, PT, R0, RZ, PT ;  /* 0x000000ff0000720c */ /* 0x000fe20003f05270 */
[----:B--2---:R-:W-:-:S05]  /*2c50*/  FMUL R9, R9, R14 ;  /* 0x0000000e09097220 */ /* 0x004fca0000400000 */
[----:B------:R1:W-:Y:S07]  /*2c60*/  STG.E desc[UR6][R4.64], R9 ;  /* 0x0000000904007986 */ /* 0x0003ee000c101906 */
[----:B------:R-:W-:Y:S05]  /*2c70*/  @P0 BRA `(.L_x_38) ;  /* 0xfffffffc00e00947 */ /* 0x000fea000383ffff */
.L_x_37:
[----:B------:R-:W-:Y:S05]  /*2c80*/  BSYNC.RECONVERGENT B0 ;  /* 0x0000000000007941 */ /* 0x000fea0003800200 */
.L_x_36:
[----:B------:R-:W-:Y:S05]  /*2c90*/  @!P1 EXIT ;  /* 0x000000000000994d */ /* 0x000fea0003800000 */
[----:B-1----:R-:W0:Y:S01]  /*2ca0*/  LDC.64 R4, c[0x0][0x388] ;  /* 0x0000e200ff047b82 */ /* 0x002e220000000a00 */
[----:B------:R-:W-:-:S07]  /*2cb0*/  IMAD.SHL.U32 R19, R3, 0x4, RZ ;  /* 0x0000000403137824 */ /* 0x000fce00078e00ff */
.L_x_39:
[----:B01-3--:R-:W-:-:S05]  /*2cc0*/  IMAD.WIDE R10, R21, 0x4, R4 ;  /* 0x00000004150a7825 */ /* 0x00bfca00078e0204 */
[----:B------:R-:W2:Y:S01]  /*2cd0*/  LDG.E R3, desc[UR6][R10.64] ;  /* 0x000000060a037981 */ /* 0x000ea2000c1e1900 */
[----:B------:R-:W-:-:S04]  /*2ce0*/  IADD3 R6, P0, PT, R19, R10, RZ ;  /* 0x0000000a13067210 */ /* 0x000fc80007f1e0ff */
[----:B------:R-:W-:Y:S01]  /*2cf0*/  IADD3.X R7, PT, PT, RZ, R11, RZ, P0, !PT ;  /* 0x0000000bff077210 */ /* 0x000fe200007fe4ff */
[----:B--2---:R-:W-:-:S05]  /*2d00*/  FMUL R13, R3, R14 ;  /* 0x0000000e030d7220 */ /* 0x004fca0000400000 */
[----:B------:R0:W-:Y:S04]  /*2d10*/  STG.E desc[UR6][R10.64], R13 ;  /* 0x0000000d0a007986 */ /* 0x0001e8000c101906 */
[----:B------:R-:W2:Y:S01]  /*2d20*/  LDG.E R3, desc[UR6][R6.64] ;  /* 0x0000000606037981 */ /* 0x000ea2000c1e1900 */
[----:B------:R-:W-:-:S04]  /*2d30*/  IADD3 R8, P0, PT, R19, R6, RZ ;  /* 0x0000000613087210 */ /* 0x000fc80007f1e0ff */
[----:B------:R-:W-:Y:S01]  /*2d40*/  IADD3.X R9, PT, PT, RZ, R7, RZ, P0, !PT ;  /* 0x00000007ff097210 */ /* 0x000fe200007fe4ff */
[----:B--2---:R-:W-:-:S05]  /*2d50*/  FMUL R15, R3, R14 ;  /* 0x0000000e030f7220 */ /* 0x004fca0000400000 */
[----:B------:R1:W-:Y:S04]  /*2d60*/  STG.E desc[UR6][R6.64], R15 ;  /* 0x0000000f06007986 */ /* 0x0003e8000c101906 */
[----:B------:R-:W2:Y:S01]  /*2d70*/  LDG.E R17, desc[UR6][R8.64] ;  /* 0x0000000608117981 */ /* 0x000ea2000c1e1900 */
[----:B------:R-:W-:-:S05]  /*2d80*/  IADD3 R2, P0, PT, R19, R8, RZ ;  /* 0x0000000813027210 */ /* 0x000fca0007f1e0ff */
[----:B------:R-:W-:Y:S02]  /*2d90*/  IMAD.X R3, RZ, RZ, R9, P0 ;  /* 0x000000ffff037224 */ /* 0x000fe400000e0609 */
[----:B--2---:R-:W-:-:S05]  /*2da0*/  FMUL R17, R17, R14 ;  /* 0x0000000e11117220 */ /* 0x004fca0000400000 */
[----:B------:R1:W-:Y:S04]  /*2db0*/  STG.E desc[UR6][R8.64], R17 ;  /* 0x0000001108007986 */ /* 0x0003e8000c101906 */
[----:B0-----:R-:W2:Y:S01]  /*2dc0*/  LDG.E R11, desc[UR6][R2.64] ;  /* 0x00000006020b7981 */ /* 0x001ea2000c1e1900 */
[----:B------:R-:W-:-:S04]  /*2dd0*/  IADD3 R21, PT, PT, R19, R21, RZ ;  /* 0x0000001513157210 */ /* 0x000fc80007ffe0ff */
[----:B------:R-:W-:Y:S01]  /*2de0*/  ISETP.GE.AND P0, PT, R21, UR4, PT ;  /* 0x0000000415007c0c */ /* 0x000fe2000bf06270 */
[----:B--2---:R-:W-:-:S05]  /*2df0*/  FMUL R11, R11, R14 ;  /* 0x0000000e0b0b7220 */ /* 0x004fca0000400000 */
[----:B------:R1:W-:Y:S07]  /*2e00*/  STG.E desc[UR6][R2.64], R11 ;  /* 0x0000000b02007986 */ /* 0x0003ee000c101906 */
[----:B------:R-:W-:Y:S05]  /*2e10*/  @!P0 BRA `(.L_x_39) ;  /* 0xfffffffc00a88947 */ /* 0x000fea000383ffff */
[----:B------:R-:W-:Y:S05]  /*2e20*/  EXIT ;  /* 0x000000000000794d */ /* 0x000fea0003800000 */
.L_x_13:
[----:B------:R-:W-:Y:S01]  /*2e30*/  HFMA2 R13, -RZ, RZ, 0, 1.847743988037109375e-06 ;  /* 0x0000001fff0d7431 */ /* 0x000fe200000001ff */
[----:B--2---:R-:W-:Y:S01]  /*2e40*/  MOV R11, R4 ;  /* 0x00000004000b7202 */ /* 0x004fe20000000f00 */
[----:B------:R-:W-:Y:S01]  /*2e50*/  IMAD.MOV.U32 R12, RZ, RZ, 0x10 ;  /* 0x00000010ff0c7424 */ /* 0x000fe200078e00ff */
[----:B------:R-:W-:-:S07]  /*2e60*/  MOV R10, 0xffffffff ;  /* 0xffffffff000a7802 */ /* 0x000fce0000000f00 */
[----:B01----:R-:W-:Y:S05]  /*2e70*/  WARPSYNC.COLLECTIVE R10, `(.L_x_40) ;  /* 0x000000000a087348 */ /* 0x003fea0003c00000 */
[----:B------:R2:W3:Y:S02]  /*2e80*/  SHFL.DOWN P1, R9, R11, R12, R13 ;  /* 0x0800000c0b097389 */ /* 0x0004e4000002000d */
[----:B0123--:R-:W-:Y:S05]  /*2e90*/  ENDCOLLECTIVE ;  /* 0x000000000000791b */ /* 0x00ffea0003800000 */
.L_x_40:
[----:B------:R-:W-:Y:S02]  /*2ea0*/  HFMA2 R12, -RZ, RZ, 0, 4.76837158203125e-07 ;  /* 0x00000008ff0c7431 */ /* 0x000fe400000001ff */
[----:B------:R-:W-:-:S05]  /*2eb0*/  IMAD.MOV.U32 R5, RZ, RZ, R9 ;  /* 0x000000ffff057224 */ /* 0x000fca00078e0009 */
[----:B------:R-:W-:-:S04]  /*2ec0*/  FMNMX R5, R4, R5, !PT ;  /* 0x0000000504057209 */ /* 0x000fc80007800000 */
[----:B------:R-:W-:-:S07]  /*2ed0*/  MOV R11, R5 ;  /* 0x00000005000b7202 */ /* 0x000fce0000000f00 */
[----:B------:R-:W-:Y:S05]  /*2ee0*/  WARPSYNC.COLLECTIVE R10, `(.L_x_41) ;  /* 0x000000000a087348 */ /* 0x000fea0003c00000 */
[----:B------:R0:W1:Y:S02]  /*2ef0*/  SHFL.DOWN P1, R9, R11, R12, R13 ;  /* 0x0800000c0b097389 */ /* 0x000064000002000d */
[----:B01----:R-:W-:Y:S05]  /*2f00*/  ENDCOLLECTIVE ;  /* 0x000000000000791b */ /* 0x003fea0003800000 */
.L_x_41:
[----:B------:R-:W-:Y:S02]  /*2f10*/  HFMA2 R12, -RZ, RZ, 0, 2.384185791015625e-07 ;  /* 0x00000004ff0c7431 */ /* 0x000fe400000001ff */
[----:B------:R-:W-:-:S05]  /*2f20*/  IMAD.MOV.U32 R6, RZ, RZ, R9 ;  /* 0x000000ffff067224 */ /* 0x000fca00078e0009 */
[----:B------:R-:W-:-:S04]  /*2f30*/  FMNMX R6, R5, R6, !PT ;  /* 0x0000000605067209 */ /* 0x000fc80007800000 */
[----:B------:R-:W-:-:S07]  /*2f40*/  MOV R11, R6 ;  /* 0x00000006000b7202 */ /* 0x000fce0000000f00 */
[----:B------:R-:W-:Y:S05]  /*2f50*/  WARPSYNC.COLLECTIVE R10, `(.L_x_42) ;  /* 0x000000000a087348 */ /* 0x000fea0003c00000 */
[----:B------:R0:W1:Y:S02]  /*2f60*/  SHFL.DOWN P1, R9, R11, R12, R13 ;  /* 0x0800000c0b097389 */ /* 0x000064000002000d */
[----:B01----:R-:W-:Y:S05]  /*2f70*/  ENDCOLLECTIVE ;  /* 0x000000000000791b */ /* 0x003fea0003800000 */
.L_x_42:
[----:B------:R-:W-:Y:S02]  /*2f80*/  HFMA2 R12, -RZ, RZ, 0, 1.1920928955078125e-07 ;  /* 0x00000002ff0c7431 */ /* 0x000fe400000001ff */
[----:B------:R-:W-:-:S05]  /*2f90*/  IMAD.MOV.U32 R7, RZ, RZ, R9 ;  /* 0x000000ffff077224 */ /* 0x000fca00078e0009 */
[----:B------:R-:W-:-:S04]  /*2fa0*/  FMNMX R7, R6, R7, !PT ;  /* 0x0000000706077209 */ /* 0x000fc80007800000 */
[----:B------:R-:W-:-:S07]  /*2fb0*/  MOV R11, R7 ;  /* 0x00000007000b7202 */ /* 0x000fce0000000f00 */
[----:B------:R-:W-:Y:S05]  /*2fc0*/  WARPSYNC.COLLECTIVE R10, `(.L_x_43) ;  /* 0x000000000a087348 */ /* 0x000fea0003c00000 */
[----:B------:R0:W1:Y:S02]  /*2fd0*/  SHFL.DOWN P1, R9, R11, R12, R13 ;  /* 0x0800000c0b097389 */ /* 0x000064000002000d */
[----:B01----:R-:W-:Y:S05]  /*2fe0*/  ENDCOLLECTIVE ;  /* 0x000000000000791b */ /* 0x003fea0003800000 */
.L_x_43:
[----:B------:R-:W-:Y:S02]  /*2ff0*/  HFMA2 R12, -RZ, RZ, 0, 5.9604644775390625e-08 ;  /* 0x00000001ff0c7431 */ /* 0x000fe400000001ff */
[----:B------:R-:W-:-:S05]  /*3000*/  IMAD.MOV.U32 R8, RZ, RZ, R9 ;  /* 0x000000ffff087224 */ /* 0x000fca00078e0009 */
[----:B------:R-:W-:-:S04]  /*3010*/  FMNMX R8, R7, R8, !PT ;  /* 0x0000000807087209 */ /* 0x000fc80007800000 */
[----:B------:R-:W-:-:S07]  /*3020*/  MOV R11, R8 ;  /* 0x00000008000b7202 */ /* 0x000fce0000000f00 */
[----:B------:R-:W-:Y:S05]  /*3030*/  WARPSYNC.COLLECTIVE R10, `(.L_x_44) ;  /* 0x000000000a087348 */ /* 0x000fea0003c00000 */
[----:B------:R0:W1:Y:S02]  /*3040*/  SHFL.DOWN P1, R9, R11, R12, R13 ;  /* 0x0800000c0b097389 */ /* 0x000064000002000d */
[----:B01----:R-:W-:Y:S05]  /*3050*/  ENDCOLLECTIVE ;  /* 0x000000000000791b */ /* 0x003fea0003800000 */
.L_x_44:
[----:B------:R-:W-:Y:S05]  /*3060*/  BRA `(.L_x_45) ;  /* 0xffffffd800e47947 */ /* 0x000fea000383ffff */
.L_x_27:
[----:B------:R-:W-:Y:S02]  /*3070*/  HFMA2 R13, -RZ, RZ, 0, 1.847743988037109375e-06 ;  /* 0x0000001fff0d7431 */ /* 0x000fe400000001ff */
[----:B0--3--:R-:W-:Y:S01]  /*3080*/  IMAD.MOV.U32 R11, RZ, RZ, R16 ;  /* 0x000000ffff0b7224 */ /* 0x009fe200078e0010 */
[----:B------:R-:W-:Y:S01]  /*3090*/  MOV R12, 0x10 ;  /* 0x00000010000c7802 */ /* 0x000fe20000000f00 */
[----:B------:R-:W-:-:S07]  /*30a0*/  IMAD.MOV.U32 R10, RZ, RZ, -0x1 ;  /* 0xffffffffff0a7424 */ /* 0x000fce00078e00ff */
[----:B----4-:R-:W-:Y:S05]  /*30b0*/  WARPSYNC.COLLECTIVE R10, `(.L_x_46) ;  /* 0x000000000a087348 */ /* 0x010fea0003c00000 */
[----:B------:R0:W1:Y:S02]  /*30c0*/  SHFL.DOWN P1, R9, R11, R12, R13 ;  /* 0x0800000c0b097389 */ /* 0x000064000002000d */
[----:B01--4-:R-:W-:Y:S05]  /*30d0*/  ENDCOLLECTIVE ;  /* 0x000000000000791b */ /* 0x013fea0003800000 */
.L_x_46:
[----:B------:R-:W-:Y:S01]  /*30e0*/  IMAD.MOV.U32 R12, RZ, RZ, 0x8 ;  /* 0x00000008ff0c7424 */ /* 0x000fe200078e00ff */
[----:B------:R-:W-:-:S05]  /*30f0*/  MOV R5, R9 ;  /* 0x0000000900057202 */ /* 0x000fca0000000f00 */
[----:B------:R-:W-:-:S05]  /*3100*/  FADD R5, R16, R5 ;  /* 0x0000000510057221 */ /* 0x000fca0000000000 */
[----:B------:R-:W-:-:S07]  /*3110*/  MOV R11, R5 ;  /* 0x00000005000b7202 */ /* 0x000fce0000000f00 */
[----:B------:R-:W-:Y:S05]  /*3120*/  WARPSYNC.COLLECTIVE R10, `(.L_x_47) ;  /* 0x000000000a087348 */ /* 0x000fea0003c00000 */
[----:B------:R0:W1:Y:S02]  /*3130*/  SHFL.DOWN P1, R9, R11, R12, R13 ;  /* 0x0800000c0b097389 */ /* 0x000064000002000d */
[----:B01----:R-:W-:Y:S05]  /*3140*/  ENDCOLLECTIVE ;  /* 0x000000000000791b */ /* 0x003fea0003800000 */
.L_x_47:
[----:B------:R-:W-:Y:S01]  /*3150*/  IMAD.MOV.U32 R12, RZ, RZ, 0x4 ;  /* 0x00000004ff0c7424 */ /* 0x000fe200078e00ff */
[----:B------:R-:W-:-:S05]  /*3160*/  MOV R0, R9 ;  /* 0x0000000900007202 */ /* 0x000fca0000000f00 */
[----:B------:R-:W-:-:S05]  /*3170*/  FADD R0, R5, R0 ;  /* 0x0000000005007221 */ /* 0x000fca0000000000 */
[----:B------:R-:W-:-:S07]  /*3180*/  MOV R11, R0 ;  /* 0x00000000000b7202 */ /* 0x000fce0000000f00 */
[----:B------:R-:W-:Y:S05]  /*3190*/  WARPSYNC.COLLECTIVE R10, `(.L_x_48) ;  /* 0x000000000a087348 */ /* 0x000fea0003c00000 */
[----:B------:R0:W1:Y:S02]  /*31a0*/  SHFL.DOWN P1, R9, R11, R12, R13 ;  /* 0x0800000c0b097389 */ /* 0x000064000002000d */
[----:B01----:R-:W-:Y:S05]  /*31b0*/  ENDCOLLECTIVE ;  /* 0x000000000000791b */ /* 0x003fea0003800000 */
.L_x_48:
[----:B------:R-:W-:Y:S01]  /*31c0*/  IMAD.MOV.U32 R12, RZ, RZ, 0x2 ;  /* 0x00000002ff0c7424 */ /* 0x000fe200078e00ff */
[----:B------:R-:W-:-:S05]  /*31d0*/  MOV R7, R9 ;  /* 0x0000000900077202 */ /* 0x000fca0000000f00 */
[----:B------:R-:W-:-:S05]  /*31e0*/  FADD R7, R0, R7 ;  /* 0x0000000700077221 */ /* 0x000fca0000000000 */
[----:B------:R-:W-:-:S07]  /*31f0*/  MOV R11, R7 ;  /* 0x00000007000b7202 */ /* 0x000fce0000000f00 */
[----:B------:R-:W-:Y:S05]  /*3200*/  WARPSYNC.COLLECTIVE R10, `(.L_x_49) ;  /* 0x000000000a087348 */ /* 0x000fea0003c00000 */
[----:B------:R0:W1:Y:S02]  /*3210*/  SHFL.DOWN P1, R9, R11, R12, R13 ;  /* 0x0800000c0b097389 */ /* 0x000064000002000d */
[----:B01----:R-:W-:Y:S05]  /*3220*/  ENDCOLLECTIVE ;  /* 0x000000000000791b */ /* 0x003fea0003800000 */
.L_x_49:
[----:B------:R-:W-:Y:S01]  /*3230*/  IMAD.MOV.U32 R12, RZ, RZ, 0x1 ;  /* 0x00000001ff0c7424 */ /* 0x000fe200078e00ff */
[----:B------:R-:W-:-:S05]  /*3240*/  MOV R4, R9 ;  /* 0x0000000900047202 */ /* 0x000fca0000000f00 */
[----:B------:R-:W-:-:S05]  /*3250*/  FADD R4, R7, R4 ;  /* 0x0000000407047221 */ /* 0x000fca0000000000 */
[----:B------:R-:W-:-:S07]  /*3260*/  MOV R11, R4 ;  /* 0x00000004000b7202 */ /* 0x000fce0000000f00 */
[----:B------:R-:W-:Y:S05]  /*3270*/  WARPSYNC.COLLECTIVE R10, `(.L_x_50) ;  /* 0x000000000a087348 */ /* 0x000fea0003c00000 */
[----:B------:R0:W1:Y:S02]  /*3280*/  SHFL.DOWN P1, R9, R11, R12, R13 ;  /* 0x0800000c0b097389 */ /* 0x000064000002000d */
[----:B01----:R-:W-:Y:S05]  /*3290*/  ENDCOLLECTIVE ;  /* 0x000000000000791b */ /* 0x003fea0003800000 */
.L_x_50:
[----:B------:R-:W-:Y:S05]  /*32a0*/  BRA `(.L_x_51) ;  /* 0xfffffff000187947 */ /* 0x000fea000383ffff */
        .weak           $__internal_0_$__cuda_sm20_rcp_rn_f32_slowpath
        .type           $__internal_0_$__cuda_sm20_rcp_rn_f32_slowpath,@function
        .size           $__internal_0_$__cuda_sm20_rcp_rn_f32_slowpath,(.L_x_56 - $__internal_0_$__cuda_sm20_rcp_rn_f32_slowpath)
$__internal_0_$__cuda_sm20_rcp_rn_f32_slowpath:
[----:B------:R-:W-:-:S04]  /*32b0*/  SHF.L.U32 R5, R0, 0x1, RZ ;  /* 0x0000000100057819 */ /* 0x000fc800000006ff */
[----:B------:R-:W-:-:S04]  /*32c0*/  SHF.R.U32.HI R5, RZ, 0x18, R5 ;  /* 0x00000018ff057819 */ /* 0x000fc80000011605 */
[----:B------:R-:W-:-:S13]  /*32d0*/  ISETP.NE.U32.AND P0, PT, R5, RZ, PT ;  /* 0x000000ff0500720c */ /* 0x000fda0003f05070 */
[----:B------:R-:W-:Y:S05]  /*32e0*/  @P0 BRA `(.L_x_52) ;  /* 0x00000000002c0947 */ /* 0x000fea0003800000 */
[----:B------:R-:W-:-:S04]  /*32f0*/  SHF.L.U32 R5, R0, 0x1, RZ ;  /* 0x0000000100057819 */ /* 0x000fc800000006ff */
[----:B------:R-:W-:-:S13]  /*3300*/  ISETP.NE.AND P0, PT, R5, RZ, PT ;  /* 0x000000ff0500720c */ /* 0x000fda0003f05270 */
[----:B------:R0:W1:Y:S01]  /*3310*/  @!P0 MUFU.RCP R5, R0 ;  /* 0x0000000000058308 */ /* 0x0000620000001000 */
[----:B------:R-:W-:Y:S05]  /*3320*/  @!P0 BRA `(.L_x_53) ;  /* 0x0000000000a48947 */ /* 0x000fea0003800000 */
[----:B------:R-:W-:-:S04]  /*3330*/  FFMA R6, R0, 1.84467440737095516160e+19, RZ ;  /* 0x5f80000000067823 */ /* 0x000fc800000000ff */
[----:B-1----:R-:W0:Y:S02]  /*3340*/  MUFU.RCP R5, R6 ;  /* 0x0000000600057308 */ /* 0x002e240000001000 */
[----:B0-----:R-:W-:-:S04]  /*3350*/  FFMA R0, R6, R5, -1 ;  /* 0xbf80000006007423 */ /* 0x001fc80000000005 */
[----:B------:R-:W-:-:S04]  /*3360*/  FADD.FTZ R0, -R0, -RZ ;  /* 0x800000ff00007221 */ /* 0x000fc80000010100 */
[----:B------:R-:W-:-:S04]  /*3370*/  FFMA R0, R5, R0, R5 ;  /* 0x0000000005007223 */ /* 0x000fc80000000005 */
[----:B------:R-:W-:Y:S01]  /*3380*/  FFMA R5, R0, 1.84467440737095516160e+19, RZ ;  /* 0x5f80000000057823 */ /* 0x000fe200000000ff */
[----:B------:R-:W-:Y:S06]  /*3390*/  BRA `(.L_x_53) ;  /* 0x0000000000887947 */ /* 0x000fec0003800000 */
.L_x_52:
[----:B------:R-:W-:-:S05]  /*33a0*/  VIADD R6, R5, 0xffffff03 ;  /* 0xffffff0305067836 */ /* 0x000fca0000000000 */
[----:B------:R-:W-:-:S13]  /*33b0*/  ISETP.GT.U32.AND P0, PT, R6, 0x1, PT ;  /* 0x000000010600780c */ /* 0x000fda0003f04070 */
[----:B------:R-:W-:Y:S05]  /*33c0*/  @P0 BRA `(.L_x_54) ;  /* 0x0000000000780947 */ /* 0x000fea0003800000 */
[----:B------:R-:W-:Y:S01]  /*33d0*/  LOP3.LUT R7, R0, 0x7fffff, RZ, 0xc0, !PT ;  /* 0x007fffff00077812 */ /* 0x000fe200078ec0ff */
[----:B------:R-:W-:-:S03]  /*33e0*/  HFMA2 R11, -RZ, RZ, 0, 1.78813934326171875e-07 ;  /* 0x00000003ff0b7431 */ /* 0x000fc600000001ff */
[----:B------:R-:W-:-:S04]  /*33f0*/  LOP3.LUT R7, R7, 0x3f800000, RZ, 0xfc, !PT ;  /* 0x3f80000007077812 */ /* 0x000fc800078efcff */
[----:B------:R-:W0:Y:S01]  /*3400*/  MUFU.RCP R8, R7 ;  /* 0x0000000700087308 */ /* 0x000e220000001000 */
[----:B------:R-:W-:Y:S01]  /*3410*/  SHF.L.U32 R12, R11, R6, RZ ;  /* 0x000000060b0c7219 */ /* 0x000fe200000006ff */
[----:B0-----:R-:W-:-:S04]  /*3420*/  FFMA R9, R7, R8, -1 ;  /* 0xbf80000007097423 */ /* 0x001fc80000000008 */
[----:B------:R-:W-:-:S04]  /*3430*/  FADD.FTZ R9, -R9, -RZ ;  /* 0x800000ff09097221 */ /* 0x000fc80000010100 */
[CCC-:B------:R-:W-:Y:S01]  /*3440*/  FFMA.RM R10, R8.reuse, R9.reuse, R8.reuse ;  /* 0x00000009080a7223 */ /* 0x1c0fe20000004008 */
[----:B------:R-:W-:-:S04]  /*3450*/  FFMA.RP R9, R8, R9, R8 ;  /* 0x0000000908097223 */ /* 0x000fc80000008008 */
[C---:B------:R-:W-:Y:S02]  /*3460*/  LOP3.LUT R8, R10.reuse, 0x7fffff, RZ, 0xc0, !PT ;  /* 0x007fffff0a087812 */ /* 0x040fe400078ec0ff */
[----:B------:R-:W-:Y:S02]  /*3470*/  FSETP.NEU.FTZ.AND P0, PT, R10, R9, PT ;  /* 0x000000090a00720b */ /* 0x000fe40003f1d000 */
[----:B------:R-:W-:Y:S02]  /*3480*/  LOP3.LUT R9, R8, 0x800000, RZ, 0xfc, !PT ;  /* 0x0080000008097812 */ /* 0x000fe400078efcff */
[----:B------:R-:W-:Y:S02]  /*3490*/  SEL R8, RZ, 0xffffffff, !P0 ;  /* 0xffffffffff087807 */ /* 0x000fe40004000000 */
[----:B------:R-:W-:Y:S02]  /*34a0*/  LOP3.LUT R7, R12, R9, RZ, 0xc0, !PT ;  /* 0x000000090c077212 */ /* 0x000fe400078ec0ff */
[----:B------:R-:W-:-:S02]  /*34b0*/  IADD3 R8, PT, PT, -R8, RZ, RZ ;  /* 0x000000ff08087210 */ /* 0x000fc40007ffe1ff */
[-C--:B------:R-:W-:Y:S02]  /*34c0*/  SHF.R.U32.HI R7, RZ, R6.reuse, R7 ;  /* 0x00000006ff077219 */ /* 0x080fe40000011607 */
[----:B------:R-:W-:Y:S02]  /*34d0*/  LOP3.LUT P1, RZ, R8, R6, R9, 0xf8, !PT ;  /* 0x0000000608ff7212 */ /* 0x000fe4000782f809 */
[C---:B------:R-:W-:Y:S02]  /*34e0*/  LOP3.LUT P0, RZ, R7.reuse, 0x1, RZ, 0xc0, !PT ;  /* 0x0000000107ff7812 */ /* 0x040fe4000780c0ff */
[----:B------:R-:W-:-:S04]  /*34f0*/  LOP3.LUT P2, RZ, R7, 0x2, RZ, 0xc0, !PT ;  /* 0x0000000207ff7812 */ /* 0x000fc8000784c0ff */
[----:B------:R-:W-:Y:S02]  /*3500*/  PLOP3.LUT P0, PT, P0, P1, P2, 0xe0, 0x0 ;  /* 0x000000000000781c */ /* 0x000fe40000703c20 */
[----:B------:R-:W-:Y:S02]  /*3510*/  LOP3.LUT P1, RZ, R0, 0x7fffff, RZ, 0xc0, !PT ;  /* 0x007fffff00ff7812 */ /* 0x000fe4000782c0ff */
[----:B------:R-:W-:-:S05]  /*3520*/  SEL R6, RZ, 0x1, !P0 ;  /* 0x00000001ff067807 */ /* 0x000fca0004000000 */
[----:B------:R-:W-:-:S05]  /*3530*/  IMAD.MOV R6, RZ, RZ, -R6 ;  /* 0x000000ffff067224 */ /* 0x000fca00078e0a06 */
[----:B------:R-:W-:Y:S02]  /*3540*/  ISETP.GE.AND P0, PT, R6, RZ, PT ;  /* 0x000000ff0600720c */ /* 0x000fe40003f06270 */
[----:B------:R-:W-:-:S04]  /*3550*/  IADD3 R6, PT, PT, R5, -0xfc, RZ ;  /* 0xffffff0405067810 */ /* 0x000fc80007ffe0ff */
[----:B------:R-:W-:-:S07]  /*3560*/  SHF.R.U32.HI R5, RZ, R6, R9 ;  /* 0x00000006ff057219 */ /* 0x000fce0000011609 */
[----:B------:R-:W-:-:S05]  /*3570*/  @!P0 IADD3 R5, PT, PT, R5, 0x1, RZ ;  /* 0x0000000105058810 */ /* 0x000fca0007ffe0ff */
[----:B------:R-:W-:-:S05]  /*3580*/  @!P1 IMAD.SHL.U32 R5, R5, 0x2, RZ ;  /* 0x0000000205059824 */ /* 0x000fca00078e00ff */
[----:B------:R-:W-:Y:S01]  /*3590*/  LOP3.LUT R5, R5, 0x80000000, R0, 0xf8, !PT ;  /* 0x8000000005057812 */ /* 0x000fe200078ef800 */
[----:B------:R-:W-:Y:S06]  /*35a0*/  BRA `(.L_x_53) ;  /* 0x0000000000047947 */ /* 0x000fec0003800000 */
.L_x_54:
[----:B------:R2:W3:Y:S02]  /*35b0*/  MUFU.RCP R5, R0 ;  /* 0x0000000000057308 */ /* 0x0004e40000001000 */
.L_x_53:
[----:B-1-3--:R-:W-:Y:S02]  /*35c0*/  MOV R14, R5 ;  /* 0x00000005000e7202 */ /* 0x00afe40000000f00 */
[----:B------:R-:W-:-:S04]  /*35d0*/  MOV R5, 0x0 ;  /* 0x0000000000057802 */ /* 0x000fc80000000f00 */
[----:B0-2---:R-:W-:Y:S05]  /*35e0*/  RET.REL.NODEC R4 `(_Z17softmax_kernel_v4PKfPfi) ;  /* 0xffffffc804847950 */ /* 0x005fea0003c3ffff */
.L_x_55:
[----:B------:R-:W-:-:S00]  /*35f0*/  BRA `(.L_x_55) ;  /* 0xfffffffc00fc7947 */ /* 0x000fc0000383ffff */
[----:B------:R-:W-:-:S00]  /*3600*/  NOP ;  /* 0x0000000000007918 */ /* 0x000fc00000000000 */
[----:B------:R-:W-:-:S00]  /*3610*/  NOP ;  /* 0x0000000000007918 */ /* 0x000fc00000000000 */
[----:B------:R-:W-:-:S00]  /*3620*/  NOP ;  /* 0x0000000000007918 */ /* 0x000fc00000000000 */
[----:B------:R-:W-:-:S00]  /*3630*/  NOP ;  /* 0x0000000000007918 */ /* 0x000fc00000000000 */
[----:B------:R-:W-:-:S00]  /*3640*/  NOP ;  /* 0x0000000000007918 */ /* 0x000fc00000000000 */
[----:B------:R-:W-:-:S00]  /*3650*/  NOP ;  /* 0x0000000000007918 */ /* 0x000fc00000000000 */
[----:B------:R-:W-:-:S00]  /*3660*/  NOP ;  /* 0x0000000000007918 */ /* 0x000fc00000000000 */
[----:B------:R-:W-:-:S00]  /*3670*/  NOP ;  /* 0x0000000000007918 */ /* 0x000fc00000000000 */
.L_x_56:


//--------------------- .nv.shared._Z17softmax_kernel_v4PKfPfi --------------------------
	.section	.nv.shared._Z17softmax_kernel_v4PKfPfi,"aw",@nobits
	.sectionflags	@""
	.align	4
.nv.shared._Z17softmax_kernel_v4PKfPfi:
	.zero		1152


//--------------------- .nv.shared.reserved.0     --------------------------
	.section	.nv.shared.reserved.0,"aw",@nobits
	.weak		__nv_reservedSMEM_offset_0_alias
	.size		__nv_reservedSMEM_offset_0_alias, 0, 64
	.other		__nv_reservedSMEM_offset_0_alias,@"STO_CUDA_RESERVED_SHARED STV_DEFAULT"
__nv_reservedSMEM_offset_0_alias:
	.zero		0
	.zero		64


//--------------------- .nv.constant0._Z17softmax_kernel_v4PKfPfi --------------------------
	.section	.nv.constant0._Z17softmax_kernel_v4PKfPfi,"a",@progbits
	.sectionflags	@""
	.align	4
.nv.constant0._Z17softmax_kernel_v4PKfPfi:
	.zero		916


//--------------------- SYMBOLS --------------------------

	.type		.nv.reservedSmem.offset0,@object
	.size		.nv.reservedSmem.offset0,0x4
	.type		.nv.reservedSmem.cap,@object
	.size		.nv.reservedSmem.cap,0x4
